//
// Generated by NVIDIA NVVM Compiler
//
// Compiler Build ID: CL-36424714
// Cuda compilation tools, release 13.0, V13.0.88
// Based on NVVM 20.0.0
//

.version 9.0
.target sm_100
.address_size 64

	// .globl	_Z26kernel_all_modes_per_blockPKiS0_S0_S0_Phi
.const .align 1 .b8 c_modedisp2sampledisp[9] = {0, 2, 5, 9, 13, 17, 21, 26, 32};
.const .align 2 .b8 c_modedisp2invsampledisp[18] = {0, 0, 0, 16, 102, 6, 142, 3, 118, 2, 226, 1, 134, 1, 59, 1, 0, 1};
// _ZZ26kernel_all_modes_per_blockPKiS0_S0_S0_PhiE10s_left_raw has been demoted
// _ZZ26kernel_all_modes_per_blockPKiS0_S0_S0_PhiE9s_top_raw has been demoted
// _ZZ26kernel_all_modes_per_blockPKiS0_S0_S0_PhiE11s_left_filt has been demoted
// _ZZ26kernel_all_modes_per_blockPKiS0_S0_S0_PhiE10s_top_filt has been demoted

.visible .entry _Z26kernel_all_modes_per_blockPKiS0_S0_S0_Phi(
	.param .u64 .ptr .align 1 _Z26kernel_all_modes_per_blockPKiS0_S0_S0_Phi_param_0,
	.param .u64 .ptr .align 1 _Z26kernel_all_modes_per_blockPKiS0_S0_S0_Phi_param_1,
	.param .u64 .ptr .align 1 _Z26kernel_all_modes_per_blockPKiS0_S0_S0_Phi_param_2,
	.param .u64 .ptr .align 1 _Z26kernel_all_modes_per_blockPKiS0_S0_S0_Phi_param_3,
	.param .u64 .ptr .align 1 _Z26kernel_all_modes_per_blockPKiS0_S0_S0_Phi_param_4,
	.param .u32 _Z26kernel_all_modes_per_blockPKiS0_S0_S0_Phi_param_5
)
{
	.local .align 4 .b8 	__local_depot0[132];
	.reg .b64 	%SP;
	.reg .b64 	%SPL;
	.reg .pred 	%p<98>;
	.reg .b16 	%rs<65>;
	.reg .b32 	%r<1372>;
	.reg .b64 	%rd<71>;
	// demoted variable
	.shared .align 4 .b8 _ZZ26kernel_all_modes_per_blockPKiS0_S0_S0_PhiE10s_left_raw[68];
	// demoted variable
	.shared .align 4 .b8 _ZZ26kernel_all_modes_per_blockPKiS0_S0_S0_PhiE9s_top_raw[68];
	// demoted variable
	.shared .align 4 .b8 _ZZ26kernel_all_modes_per_blockPKiS0_S0_S0_PhiE11s_left_filt[68];
	// demoted variable
	.shared .align 4 .b8 _ZZ26kernel_all_modes_per_blockPKiS0_S0_S0_PhiE10s_top_filt[68];
	mov.u64 	%SPL, __local_depot0;
	ld.param.u64 	%rd13, [_Z26kernel_all_modes_per_blockPKiS0_S0_S0_Phi_param_0];
	ld.param.u64 	%rd14, [_Z26kernel_all_modes_per_blockPKiS0_S0_S0_Phi_param_1];
	ld.param.u64 	%rd15, [_Z26kernel_all_modes_per_blockPKiS0_S0_S0_Phi_param_2];
	ld.param.u64 	%rd16, [_Z26kernel_all_modes_per_blockPKiS0_S0_S0_Phi_param_3];
	ld.param.u64 	%rd17, [_Z26kernel_all_modes_per_blockPKiS0_S0_S0_Phi_param_4];
	ld.param.u32 	%r276, [_Z26kernel_all_modes_per_blockPKiS0_S0_S0_Phi_param_5];
	add.u64 	%rd1, %SPL, 0;
	mov.u32 	%r1, %ctaid.x;
	mov.u32 	%r2, %tid.x;
	setp.ge.s32 	%p1, %r1, %r276;
	@%p1 bra 	$L__BB0_258;
	setp.gt.u32 	%p2, %r2, 16;
	@%p2 bra 	$L__BB0_3;
	mad.lo.s32 	%r277, %r1, 17, %r2;
	cvta.to.global.u64 	%rd19, %rd13;
	mul.wide.u32 	%rd20, %r277, 4;
	add.s64 	%rd21, %rd19, %rd20;
	ld.global.nc.u32 	%r278, [%rd21];
	shl.b32 	%r279, %r2, 2;
	mov.u32 	%r280, _ZZ26kernel_all_modes_per_blockPKiS0_S0_S0_PhiE10s_left_raw;
	add.s32 	%r281, %r280, %r279;
	st.shared.u32 	[%r281], %r278;
	cvta.to.global.u64 	%rd22, %rd14;
	add.s64 	%rd23, %rd22, %rd20;
	ld.global.nc.u32 	%r282, [%rd23];
	mov.u32 	%r283, _ZZ26kernel_all_modes_per_blockPKiS0_S0_S0_PhiE9s_top_raw;
	add.s32 	%r284, %r283, %r279;
	st.shared.u32 	[%r284], %r282;
	cvta.to.global.u64 	%rd24, %rd15;
	add.s64 	%rd25, %rd24, %rd20;
	ld.global.nc.u32 	%r285, [%rd25];
	mov.u32 	%r286, _ZZ26kernel_all_modes_per_blockPKiS0_S0_S0_PhiE11s_left_filt;
	add.s32 	%r287, %r286, %r279;
	st.shared.u32 	[%r287], %r285;
	cvta.to.global.u64 	%rd26, %rd16;
	add.s64 	%rd27, %rd26, %rd20;
	ld.global.nc.u32 	%r288, [%rd27];
	mov.u32 	%r289, _ZZ26kernel_all_modes_per_blockPKiS0_S0_S0_PhiE10s_top_filt;
	add.s32 	%r290, %r289, %r279;
	st.shared.u32 	[%r290], %r288;
$L__BB0_3:
	bar.sync 	0;
	setp.gt.u32 	%p3, %r2, 34;
	@%p3 bra 	$L__BB0_258;
	mad.lo.s32 	%r291, %r1, 35, %r2;
	shl.b32 	%r292, %r291, 6;
	cvt.u64.u32 	%rd28, %r292;
	cvta.to.global.u64 	%rd29, %rd17;
	add.s64 	%rd2, %rd29, %rd28;
	setp.eq.s32 	%p4, %r2, 1;
	@%p4 bra 	$L__BB0_7;
	setp.ne.s32 	%p5, %r2, 0;
	@%p5 bra 	$L__BB0_8;
	ld.shared.u32 	%r380, [_ZZ26kernel_all_modes_per_blockPKiS0_S0_S0_PhiE10s_top_filt+36];
	ld.shared.u32 	%r381, [_ZZ26kernel_all_modes_per_blockPKiS0_S0_S0_PhiE11s_left_filt+36];
	add.s32 	%r382, %r381, 8;
	ld.shared.u32 	%r383, [_ZZ26kernel_all_modes_per_blockPKiS0_S0_S0_PhiE11s_left_filt+4];
	ld.shared.u32 	%r384, [_ZZ26kernel_all_modes_per_blockPKiS0_S0_S0_PhiE10s_top_filt+4];
	add.s32 	%r385, %r382, %r380;
	mad.lo.s32 	%r386, %r383, 7, %r385;
	mad.lo.s32 	%r387, %r384, 7, %r386;
	shr.u32 	%r388, %r387, 4;
	ld.shared.u32 	%r389, [_ZZ26kernel_all_modes_per_blockPKiS0_S0_S0_PhiE10s_top_filt+8];
	add.s32 	%r390, %r385, %r380;
	mad.lo.s32 	%r391, %r383, 6, %r390;
	mad.lo.s32 	%r392, %r389, 7, %r391;
	shr.u32 	%r393, %r392, 4;
	ld.shared.u32 	%r394, [_ZZ26kernel_all_modes_per_blockPKiS0_S0_S0_PhiE10s_top_filt+12];
	add.s32 	%r395, %r390, %r380;
	mad.lo.s32 	%r396, %r383, 5, %r395;
	mad.lo.s32 	%r397, %r394, 7, %r396;
	shr.u32 	%r398, %r397, 4;
	ld.shared.u32 	%r399, [_ZZ26kernel_all_modes_per_blockPKiS0_S0_S0_PhiE10s_top_filt+16];
	add.s32 	%r400, %r380, %r383;
	shl.b32 	%r401, %r400, 2;
	add.s32 	%r402, %r401, %r382;
	mad.lo.s32 	%r403, %r399, 7, %r402;
	shr.u32 	%r404, %r403, 4;
	ld.shared.u32 	%r405, [_ZZ26kernel_all_modes_per_blockPKiS0_S0_S0_PhiE10s_top_filt+20];
	shl.b32 	%r406, %r380, 1;
	add.s32 	%r407, %r395, %r406;
	mad.lo.s32 	%r408, %r383, 3, %r407;
	mad.lo.s32 	%r409, %r405, 7, %r408;
	shr.u32 	%r410, %r409, 4;
	shl.b32 	%r411, %r383, 1;
	ld.shared.u32 	%r412, [_ZZ26kernel_all_modes_per_blockPKiS0_S0_S0_PhiE10s_top_filt+24];
	add.s32 	%r413, %r407, %r380;
	add.s32 	%r414, %r413, %r411;
	mad.lo.s32 	%r415, %r412, 7, %r414;
	shr.u32 	%r416, %r415, 4;
	ld.shared.u32 	%r417, [_ZZ26kernel_all_modes_per_blockPKiS0_S0_S0_PhiE10s_top_filt+28];
	add.s32 	%r418, %r400, %r413;
	mad.lo.s32 	%r419, %r417, 7, %r418;
	shr.u32 	%r420, %r419, 4;
	ld.shared.u32 	%r421, [_ZZ26kernel_all_modes_per_blockPKiS0_S0_S0_PhiE10s_top_filt+32];
	add.s32 	%r422, %r413, %r406;
	mad.lo.s32 	%r423, %r421, 7, %r422;
	shr.u32 	%r424, %r423, 4;
	prmt.b32 	%r425, %r388, %r393, 0x3340U;
	prmt.b32 	%r426, %r398, %r404, 0x3340U;
	prmt.b32 	%r427, %r425, %r426, 0x5410U;
	st.global.u32 	[%rd2], %r427;
	prmt.b32 	%r428, %r420, %r424, 0x3340U;
	prmt.b32 	%r429, %r410, %r416, 0x3340U;
	prmt.b32 	%r430, %r429, %r428, 0x5410U;
	st.global.u32 	[%rd2+4], %r430;
	add.s32 	%r431, %r382, %r381;
	ld.shared.u32 	%r432, [_ZZ26kernel_all_modes_per_blockPKiS0_S0_S0_PhiE11s_left_filt+8];
	add.s32 	%r433, %r385, %r381;
	mad.lo.s32 	%r434, %r432, 7, %r433;
	mad.lo.s32 	%r435, %r384, 6, %r434;
	shr.u32 	%r436, %r435, 4;
	add.s32 	%r437, %r381, %r380;
	add.s32 	%r438, %r431, %r406;
	mad.lo.s32 	%r439, %r432, 6, %r438;
	mad.lo.s32 	%r440, %r389, 6, %r439;
	shr.u32 	%r441, %r440, 4;
	add.s32 	%r442, %r395, %r381;
	mad.lo.s32 	%r443, %r432, 5, %r442;
	mad.lo.s32 	%r444, %r394, 6, %r443;
	shr.u32 	%r445, %r444, 4;
	add.s32 	%r446, %r380, %r432;
	shl.b32 	%r447, %r446, 2;
	add.s32 	%r448, %r447, %r431;
	mad.lo.s32 	%r449, %r399, 6, %r448;
	shr.u32 	%r450, %r449, 4;
	add.s32 	%r451, %r407, %r381;
	mad.lo.s32 	%r452, %r432, 3, %r451;
	mad.lo.s32 	%r453, %r405, 6, %r452;
	shr.u32 	%r454, %r453, 4;
	shl.b32 	%r455, %r432, 1;
	add.s32 	%r456, %r451, %r380;
	add.s32 	%r457, %r456, %r455;
	mad.lo.s32 	%r458, %r412, 6, %r457;
	shr.u32 	%r459, %r458, 4;
	add.s32 	%r460, %r446, %r456;
	mad.lo.s32 	%r461, %r417, 6, %r460;
	shr.u32 	%r462, %r461, 4;
	add.s32 	%r463, %r456, %r406;
	mad.lo.s32 	%r464, %r421, 6, %r463;
	shr.u32 	%r465, %r464, 4;
	prmt.b32 	%r466, %r436, %r441, 0x3340U;
	prmt.b32 	%r467, %r445, %r450, 0x3340U;
	prmt.b32 	%r468, %r466, %r467, 0x5410U;
	st.global.u32 	[%rd2+8], %r468;
	prmt.b32 	%r469, %r462, %r465, 0x3340U;
	prmt.b32 	%r470, %r454, %r459, 0x3340U;
	prmt.b32 	%r471, %r470, %r469, 0x5410U;
	st.global.u32 	[%rd2+12], %r471;
	add.s32 	%r472, %r431, %r381;
	ld.shared.u32 	%r473, [_ZZ26kernel_all_modes_per_blockPKiS0_S0_S0_PhiE11s_left_filt+12];
	add.s32 	%r474, %r437, %r431;
	mad.lo.s32 	%r475, %r473, 7, %r474;
	mad.lo.s32 	%r476, %r384, 5, %r475;
	shr.u32 	%r477, %r476, 4;
	add.s32 	%r478, %r474, %r380;
	mad.lo.s32 	%r479, %r473, 6, %r478;
	mad.lo.s32 	%r480, %r389, 5, %r479;
	shr.u32 	%r481, %r480, 4;
	add.s32 	%r482, %r478, %r380;
	mad.lo.s32 	%r483, %r473, 5, %r482;
	mad.lo.s32 	%r484, %r394, 5, %r483;
	shr.u32 	%r485, %r484, 4;
	add.s32 	%r486, %r380, %r473;
	shl.b32 	%r487, %r486, 2;
	add.s32 	%r488, %r487, %r472;
	mad.lo.s32 	%r489, %r399, 5, %r488;
	shr.u32 	%r490, %r489, 4;
	add.s32 	%r491, %r451, %r381;
	mad.lo.s32 	%r492, %r473, 3, %r491;
	mad.lo.s32 	%r493, %r405, 5, %r492;
	shr.u32 	%r494, %r493, 4;
	shl.b32 	%r495, %r473, 1;
	add.s32 	%r496, %r491, %r380;
	add.s32 	%r497, %r496, %r495;
	mad.lo.s32 	%r498, %r412, 5, %r497;
	shr.u32 	%r499, %r498, 4;
	add.s32 	%r500, %r486, %r496;
	mad.lo.s32 	%r501, %r417, 5, %r500;
	shr.u32 	%r502, %r501, 4;
	add.s32 	%r503, %r496, %r406;
	mad.lo.s32 	%r504, %r421, 5, %r503;
	shr.u32 	%r505, %r504, 4;
	prmt.b32 	%r506, %r477, %r481, 0x3340U;
	prmt.b32 	%r507, %r485, %r490, 0x3340U;
	prmt.b32 	%r508, %r506, %r507, 0x5410U;
	st.global.u32 	[%rd2+16], %r508;
	prmt.b32 	%r509, %r502, %r505, 0x3340U;
	prmt.b32 	%r510, %r494, %r499, 0x3340U;
	prmt.b32 	%r511, %r510, %r509, 0x5410U;
	st.global.u32 	[%rd2+20], %r511;
	ld.shared.u32 	%r512, [_ZZ26kernel_all_modes_per_blockPKiS0_S0_S0_PhiE11s_left_filt+16];
	shl.b32 	%r513, %r384, 2;
	add.s32 	%r514, %r474, %r381;
	mad.lo.s32 	%r515, %r512, 7, %r514;
	add.s32 	%r516, %r515, %r513;
	shr.u32 	%r517, %r516, 4;
	shl.b32 	%r518, %r389, 2;
	add.s32 	%r519, %r514, %r380;
	mad.lo.s32 	%r520, %r512, 6, %r519;
	add.s32 	%r521, %r520, %r518;
	shr.u32 	%r522, %r521, 4;
	shl.b32 	%r523, %r394, 2;
	add.s32 	%r524, %r519, %r380;
	mad.lo.s32 	%r525, %r512, 5, %r524;
	add.s32 	%r526, %r525, %r523;
	shr.u32 	%r527, %r526, 4;
	add.s32 	%r528, %r437, %r512;
	add.s32 	%r529, %r528, %r399;
	add.s32 	%r530, %r529, 2;
	shr.u32 	%r531, %r530, 2;
	shl.b32 	%r532, %r405, 2;
	add.s32 	%r533, %r491, %r381;
	mad.lo.s32 	%r534, %r512, 3, %r533;
	add.s32 	%r535, %r534, %r532;
	shr.u32 	%r536, %r535, 4;
	shl.b32 	%r537, %r512, 1;
	shl.b32 	%r538, %r412, 2;
	add.s32 	%r539, %r533, %r380;
	add.s32 	%r540, %r539, %r537;
	add.s32 	%r541, %r540, %r538;
	shr.u32 	%r542, %r541, 4;
	shl.b32 	%r543, %r417, 2;
	add.s32 	%r544, %r528, %r496;
	add.s32 	%r545, %r544, %r543;
	shr.u32 	%r546, %r545, 4;
	shl.b32 	%r547, %r421, 2;
	add.s32 	%r548, %r539, %r406;
	add.s32 	%r549, %r548, %r547;
	shr.u32 	%r550, %r549, 4;
	prmt.b32 	%r551, %r517, %r522, 0x3340U;
	prmt.b32 	%r552, %r527, %r531, 0x3340U;
	prmt.b32 	%r553, %r551, %r552, 0x5410U;
	st.global.u32 	[%rd2+24], %r553;
	prmt.b32 	%r554, %r546, %r550, 0x3340U;
	prmt.b32 	%r555, %r536, %r542, 0x3340U;
	prmt.b32 	%r556, %r555, %r554, 0x5410U;
	st.global.u32 	[%rd2+28], %r556;
	shl.b32 	%r557, %r381, 1;
	add.s32 	%r558, %r472, %r557;
	ld.shared.u32 	%r559, [_ZZ26kernel_all_modes_per_blockPKiS0_S0_S0_PhiE11s_left_filt+20];
	add.s32 	%r560, %r514, %r381;
	mad.lo.s32 	%r561, %r559, 7, %r560;
	mad.lo.s32 	%r562, %r384, 3, %r561;
	shr.u32 	%r563, %r562, 4;
	add.s32 	%r564, %r560, %r380;
	mad.lo.s32 	%r565, %r559, 6, %r564;
	mad.lo.s32 	%r566, %r389, 3, %r565;
	shr.u32 	%r567, %r566, 4;
	add.s32 	%r568, %r564, %r380;
	mad.lo.s32 	%r569, %r559, 5, %r568;
	mad.lo.s32 	%r570, %r394, 3, %r569;
	shr.u32 	%r571, %r570, 4;
	add.s32 	%r572, %r380, %r559;
	shl.b32 	%r573, %r572, 2;
	add.s32 	%r574, %r573, %r558;
	mad.lo.s32 	%r575, %r399, 3, %r574;
	shr.u32 	%r576, %r575, 4;
	add.s32 	%r577, %r533, %r381;
	mad.lo.s32 	%r578, %r559, 3, %r577;
	mad.lo.s32 	%r579, %r405, 3, %r578;
	shr.u32 	%r580, %r579, 4;
	shl.b32 	%r581, %r559, 1;
	add.s32 	%r582, %r577, %r380;
	add.s32 	%r583, %r582, %r581;
	mad.lo.s32 	%r584, %r412, 3, %r583;
	shr.u32 	%r585, %r584, 4;
	add.s32 	%r586, %r572, %r582;
	mad.lo.s32 	%r587, %r417, 3, %r586;
	shr.u32 	%r588, %r587, 4;
	add.s32 	%r589, %r582, %r406;
	mad.lo.s32 	%r590, %r421, 3, %r589;
	shr.u32 	%r591, %r590, 4;
	prmt.b32 	%r592, %r563, %r567, 0x3340U;
	prmt.b32 	%r593, %r571, %r576, 0x3340U;
	prmt.b32 	%r594, %r592, %r593, 0x5410U;
	st.global.u32 	[%rd2+32], %r594;
	prmt.b32 	%r595, %r588, %r591, 0x3340U;
	prmt.b32 	%r596, %r580, %r585, 0x3340U;
	prmt.b32 	%r597, %r596, %r595, 0x5410U;
	st.global.u32 	[%rd2+36], %r597;
	add.s32 	%r598, %r558, %r381;
	ld.shared.u32 	%r599, [_ZZ26kernel_all_modes_per_blockPKiS0_S0_S0_PhiE11s_left_filt+24];
	shl.b32 	%r600, %r384, 1;
	add.s32 	%r601, %r560, %r381;
	mad.lo.s32 	%r602, %r599, 7, %r601;
	add.s32 	%r603, %r602, %r600;
	shr.u32 	%r604, %r603, 4;
	shl.b32 	%r605, %r389, 1;
	add.s32 	%r606, %r601, %r380;
	mad.lo.s32 	%r607, %r599, 6, %r606;
	add.s32 	%r608, %r607, %r605;
	shr.u32 	%r609, %r608, 4;
	shl.b32 	%r610, %r394, 1;
	add.s32 	%r611, %r606, %r380;
	mad.lo.s32 	%r612, %r599, 5, %r611;
	add.s32 	%r613, %r612, %r610;
	shr.u32 	%r614, %r613, 4;
	shl.b32 	%r615, %r399, 1;
	add.s32 	%r616, %r380, %r599;
	shl.b32 	%r617, %r616, 2;
	add.s32 	%r618, %r617, %r598;
	add.s32 	%r619, %r618, %r615;
	shr.u32 	%r620, %r619, 4;
	shl.b32 	%r621, %r405, 1;
	add.s32 	%r622, %r577, %r381;
	mad.lo.s32 	%r623, %r599, 3, %r622;
	add.s32 	%r624, %r623, %r621;
	shr.u32 	%r625, %r624, 4;
	add.s32 	%r626, %r622, %r380;
	add.s32 	%r627, %r599, %r412;
	shl.b32 	%r628, %r627, 1;
	add.s32 	%r629, %r628, %r626;
	shr.u32 	%r630, %r629, 4;
	shl.b32 	%r631, %r417, 1;
	add.s32 	%r632, %r626, %r380;
	add.s32 	%r633, %r632, %r599;
	add.s32 	%r634, %r633, %r631;
	shr.u32 	%r635, %r634, 4;
	shl.b32 	%r636, %r421, 1;
	add.s32 	%r637, %r632, %r380;
	add.s32 	%r638, %r637, %r636;
	shr.u32 	%r639, %r638, 4;
	prmt.b32 	%r640, %r604, %r609, 0x3340U;
	prmt.b32 	%r641, %r614, %r620, 0x3340U;
	prmt.b32 	%r642, %r640, %r641, 0x5410U;
	st.global.u32 	[%rd2+40], %r642;
	prmt.b32 	%r643, %r635, %r639, 0x3340U;
	prmt.b32 	%r644, %r625, %r630, 0x3340U;
	prmt.b32 	%r645, %r644, %r643, 0x5410U;
	st.global.u32 	[%rd2+44], %r645;
	add.s32 	%r646, %r598, %r381;
	ld.shared.u32 	%r647, [_ZZ26kernel_all_modes_per_blockPKiS0_S0_S0_PhiE11s_left_filt+28];
	add.s32 	%r648, %r601, %r381;
	mad.lo.s32 	%r649, %r647, 7, %r648;
	add.s32 	%r650, %r649, %r384;
	shr.u32 	%r651, %r650, 4;
	add.s32 	%r652, %r648, %r380;
	mad.lo.s32 	%r653, %r647, 6, %r652;
	add.s32 	%r654, %r653, %r389;
	shr.u32 	%r655, %r654, 4;
	add.s32 	%r656, %r652, %r380;
	mad.lo.s32 	%r657, %r647, 5, %r656;
	add.s32 	%r658, %r657, %r394;
	shr.u32 	%r659, %r658, 4;
	add.s32 	%r660, %r380, %r647;
	shl.b32 	%r661, %r660, 2;
	add.s32 	%r662, %r661, %r646;
	add.s32 	%r663, %r662, %r399;
	shr.u32 	%r664, %r663, 4;
	add.s32 	%r665, %r622, %r381;
	mad.lo.s32 	%r666, %r647, 3, %r665;
	add.s32 	%r667, %r666, %r405;
	shr.u32 	%r668, %r667, 4;
	shl.b32 	%r669, %r647, 1;
	add.s32 	%r670, %r665, %r380;
	add.s32 	%r671, %r670, %r669;
	add.s32 	%r672, %r671, %r412;
	shr.u32 	%r673, %r672, 4;
	add.s32 	%r674, %r660, %r670;
	add.s32 	%r675, %r674, %r417;
	shr.u32 	%r676, %r675, 4;
	add.s32 	%r677, %r670, %r406;
	add.s32 	%r678, %r677, %r421;
	shr.u32 	%r679, %r678, 4;
	prmt.b32 	%r680, %r651, %r655, 0x3340U;
	prmt.b32 	%r681, %r659, %r664, 0x3340U;
	prmt.b32 	%r682, %r680, %r681, 0x5410U;
	st.global.u32 	[%rd2+48], %r682;
	prmt.b32 	%r683, %r676, %r679, 0x3340U;
	prmt.b32 	%r684, %r668, %r673, 0x3340U;
	prmt.b32 	%r685, %r684, %r683, 0x5410U;
	st.global.u32 	[%rd2+52], %r685;
	add.s32 	%r686, %r646, %r381;
	ld.shared.u32 	%r687, [_ZZ26kernel_all_modes_per_blockPKiS0_S0_S0_PhiE11s_left_filt+32];
	add.s32 	%r688, %r648, %r381;
	mad.lo.s32 	%r689, %r687, 7, %r688;
	shr.u32 	%r690, %r689, 4;
	add.s32 	%r691, %r688, %r380;
	mad.lo.s32 	%r692, %r687, 6, %r691;
	shr.u32 	%r693, %r692, 4;
	add.s32 	%r694, %r691, %r380;
	mad.lo.s32 	%r695, %r687, 5, %r694;
	shr.u32 	%r696, %r695, 4;
	add.s32 	%r697, %r380, %r687;
	shl.b32 	%r698, %r697, 2;
	add.s32 	%r699, %r698, %r686;
	shr.u32 	%r700, %r699, 4;
	add.s32 	%r701, %r665, %r381;
	mad.lo.s32 	%r702, %r687, 3, %r701;
	shr.u32 	%r703, %r702, 4;
	shl.b32 	%r704, %r687, 1;
	add.s32 	%r705, %r701, %r380;
	add.s32 	%r706, %r705, %r704;
	shr.u32 	%r707, %r706, 4;
	add.s32 	%r708, %r697, %r705;
	shr.u32 	%r709, %r708, 4;
	mad.lo.s32 	%r710, %r437, 6, %r438;
	shr.u32 	%r711, %r710, 4;
	prmt.b32 	%r712, %r690, %r693, 0x3340U;
	prmt.b32 	%r713, %r696, %r700, 0x3340U;
	prmt.b32 	%r714, %r712, %r713, 0x5410U;
	st.global.u32 	[%rd2+56], %r714;
	prmt.b32 	%r715, %r709, %r711, 0x3340U;
	prmt.b32 	%r716, %r703, %r707, 0x3340U;
	prmt.b32 	%r717, %r716, %r715, 0x5410U;
	st.global.u32 	[%rd2+60], %r717;
	bra.uni 	$L__BB0_258;
$L__BB0_7:
	ld.shared.u32 	%r293, [_ZZ26kernel_all_modes_per_blockPKiS0_S0_S0_PhiE10s_left_raw+4];
	ld.shared.u32 	%r294, [_ZZ26kernel_all_modes_per_blockPKiS0_S0_S0_PhiE9s_top_raw+4];
	add.s32 	%r295, %r293, %r294;
	ld.shared.u32 	%r296, [_ZZ26kernel_all_modes_per_blockPKiS0_S0_S0_PhiE10s_left_raw+8];
	ld.shared.u32 	%r297, [_ZZ26kernel_all_modes_per_blockPKiS0_S0_S0_PhiE9s_top_raw+8];
	add.s32 	%r298, %r296, %r295;
	add.s32 	%r299, %r298, %r297;
	ld.shared.u32 	%r300, [_ZZ26kernel_all_modes_per_blockPKiS0_S0_S0_PhiE10s_left_raw+12];
	ld.shared.u32 	%r301, [_ZZ26kernel_all_modes_per_blockPKiS0_S0_S0_PhiE9s_top_raw+12];
	add.s32 	%r302, %r300, %r299;
	add.s32 	%r303, %r302, %r301;
	ld.shared.u32 	%r304, [_ZZ26kernel_all_modes_per_blockPKiS0_S0_S0_PhiE10s_left_raw+16];
	ld.shared.u32 	%r305, [_ZZ26kernel_all_modes_per_blockPKiS0_S0_S0_PhiE9s_top_raw+16];
	add.s32 	%r306, %r304, %r303;
	add.s32 	%r307, %r306, %r305;
	ld.shared.u32 	%r308, [_ZZ26kernel_all_modes_per_blockPKiS0_S0_S0_PhiE10s_left_raw+20];
	ld.shared.u32 	%r309, [_ZZ26kernel_all_modes_per_blockPKiS0_S0_S0_PhiE9s_top_raw+20];
	add.s32 	%r310, %r308, %r307;
	add.s32 	%r311, %r310, %r309;
	ld.shared.u32 	%r312, [_ZZ26kernel_all_modes_per_blockPKiS0_S0_S0_PhiE10s_left_raw+24];
	ld.shared.u32 	%r313, [_ZZ26kernel_all_modes_per_blockPKiS0_S0_S0_PhiE9s_top_raw+24];
	add.s32 	%r314, %r312, %r311;
	add.s32 	%r315, %r314, %r313;
	ld.shared.u32 	%r316, [_ZZ26kernel_all_modes_per_blockPKiS0_S0_S0_PhiE10s_left_raw+28];
	ld.shared.u32 	%r317, [_ZZ26kernel_all_modes_per_blockPKiS0_S0_S0_PhiE9s_top_raw+28];
	add.s32 	%r318, %r316, %r315;
	add.s32 	%r319, %r318, %r317;
	ld.shared.u32 	%r320, [_ZZ26kernel_all_modes_per_blockPKiS0_S0_S0_PhiE10s_left_raw+32];
	ld.shared.u32 	%r321, [_ZZ26kernel_all_modes_per_blockPKiS0_S0_S0_PhiE9s_top_raw+32];
	add.s32 	%r322, %r320, %r319;
	add.s32 	%r323, %r322, %r321;
	add.s32 	%r324, %r323, 8;
	shr.s32 	%r325, %r324, 4;
	mad.lo.s32 	%r326, %r325, 3, 2;
	sub.s32 	%r327, %r326, %r325;
	add.s32 	%r328, %r295, %r327;
	shr.u32 	%r329, %r328, 2;
	add.s32 	%r330, %r326, %r297;
	shr.u32 	%r331, %r330, 2;
	add.s32 	%r332, %r326, %r301;
	shr.u32 	%r333, %r332, 2;
	add.s32 	%r334, %r326, %r305;
	shr.u32 	%r335, %r334, 2;
	add.s32 	%r336, %r326, %r309;
	shr.u32 	%r337, %r336, 2;
	add.s32 	%r338, %r326, %r313;
	shr.u32 	%r339, %r338, 2;
	add.s32 	%r340, %r326, %r317;
	shr.u32 	%r341, %r340, 2;
	add.s32 	%r342, %r326, %r321;
	shr.u32 	%r343, %r342, 2;
	prmt.b32 	%r344, %r333, %r335, 0x3340U;
	prmt.b32 	%r345, %r329, %r331, 0x3340U;
	prmt.b32 	%r346, %r345, %r344, 0x5410U;
	st.global.u32 	[%rd2], %r346;
	prmt.b32 	%r347, %r341, %r343, 0x3340U;
	prmt.b32 	%r348, %r337, %r339, 0x3340U;
	prmt.b32 	%r349, %r348, %r347, 0x5410U;
	st.global.u32 	[%rd2+4], %r349;
	add.s32 	%r350, %r326, %r296;
	shr.u32 	%r351, %r350, 2;
	prmt.b32 	%r352, %r351, %r325, 0x3340U;
	prmt.b32 	%r353, %r325, %r325, 0x3340U;
	prmt.b32 	%r354, %r352, %r353, 0x5410U;
	st.global.u32 	[%rd2+8], %r354;
	prmt.b32 	%r355, %r353, %r353, 0x5410U;
	st.global.u32 	[%rd2+12], %r355;
	add.s32 	%r356, %r326, %r300;
	shr.u32 	%r357, %r356, 2;
	prmt.b32 	%r358, %r357, %r325, 0x3340U;
	prmt.b32 	%r359, %r358, %r353, 0x5410U;
	st.global.u32 	[%rd2+16], %r359;
	st.global.u32 	[%rd2+20], %r355;
	add.s32 	%r360, %r326, %r304;
	shr.u32 	%r361, %r360, 2;
	prmt.b32 	%r362, %r361, %r325, 0x3340U;
	prmt.b32 	%r363, %r362, %r353, 0x5410U;
	st.global.u32 	[%rd2+24], %r363;
	st.global.u32 	[%rd2+28], %r355;
	add.s32 	%r364, %r326, %r308;
	shr.u32 	%r365, %r364, 2;
	prmt.b32 	%r366, %r365, %r325, 0x3340U;
	prmt.b32 	%r367, %r366, %r353, 0x5410U;
	st.global.u32 	[%rd2+32], %r367;
	st.global.u32 	[%rd2+36], %r355;
	add.s32 	%r368, %r326, %r312;
	shr.u32 	%r369, %r368, 2;
	prmt.b32 	%r370, %r369, %r325, 0x3340U;
	prmt.b32 	%r371, %r370, %r353, 0x5410U;
	st.global.u32 	[%rd2+40], %r371;
	st.global.u32 	[%rd2+44], %r355;
	add.s32 	%r372, %r326, %r316;
	shr.u32 	%r373, %r372, 2;
	prmt.b32 	%r374, %r373, %r325, 0x3340U;
	prmt.b32 	%r375, %r374, %r353, 0x5410U;
	st.global.u32 	[%rd2+48], %r375;
	st.global.u32 	[%rd2+52], %r355;
	add.s32 	%r376, %r326, %r320;
	shr.u32 	%r377, %r376, 2;
	prmt.b32 	%r378, %r377, %r325, 0x3340U;
	prmt.b32 	%r379, %r378, %r353, 0x5410U;
	st.global.u32 	[%rd2+56], %r379;
	st.global.u32 	[%rd2+60], %r355;
	bra.uni 	$L__BB0_258;
$L__BB0_8:
	setp.gt.u32 	%p6, %r2, 17;
	add.s32 	%r718, %r2, -26;
	sub.s32 	%r719, 10, %r2;
	selp.b32 	%r720, %r718, %r719, %p6;
	abs.s32 	%r3, %r720;
	cvt.u64.u32 	%rd30, %r3;
	mov.u64 	%rd31, c_modedisp2sampledisp;
	add.s64 	%rd32, %rd31, %rd30;
	ld.const.s8 	%r721, [%rd32];
	setp.lt.s32 	%p7, %r720, 0;
	neg.s32 	%r722, %r721;
	selp.b32 	%r4, %r722, %r721, %p7;
	setp.lt.u32 	%p8, %r2, 26;
	sub.s32 	%r723, 26, %r2;
	selp.b32 	%r724, %r723, %r718, %p8;
	add.s32 	%r725, %r2, -10;
	setp.lt.u32 	%p9, %r2, 10;
	selp.b32 	%r726, %r719, %r725, %p9;
	min.s32 	%r727, %r724, %r726;
	setp.gt.s32 	%p10, %r727, 7;
	mov.u32 	%r728, _ZZ26kernel_all_modes_per_blockPKiS0_S0_S0_PhiE10s_left_raw;
	mov.u32 	%r729, _ZZ26kernel_all_modes_per_blockPKiS0_S0_S0_PhiE11s_left_filt;
	selp.b32 	%r730, %r729, %r728, %p10;
	mov.u32 	%r731, _ZZ26kernel_all_modes_per_blockPKiS0_S0_S0_PhiE9s_top_raw;
	mov.u32 	%r732, _ZZ26kernel_all_modes_per_blockPKiS0_S0_S0_PhiE10s_top_filt;
	selp.b32 	%r733, %r732, %r731, %p10;
	selp.b32 	%r734, %r733, %r730, %p6;
	selp.b32 	%r5, %r730, %r733, %p6;
	add.s64 	%rd3, %rd1, 4;
	ld.shared.u32 	%r735, [%r734];
	st.local.u32 	[%rd1], %r735;
	ld.shared.u32 	%r736, [%r734+4];
	st.local.u32 	[%rd1+4], %r736;
	ld.shared.u32 	%r737, [%r734+8];
	st.local.u32 	[%rd1+8], %r737;
	ld.shared.u32 	%r738, [%r734+12];
	st.local.u32 	[%rd1+12], %r738;
	ld.shared.u32 	%r739, [%r734+16];
	st.local.u32 	[%rd1+16], %r739;
	ld.shared.u32 	%r740, [%r734+20];
	st.local.u32 	[%rd1+20], %r740;
	ld.shared.u32 	%r741, [%r734+24];
	st.local.u32 	[%rd1+24], %r741;
	ld.shared.u32 	%r742, [%r734+28];
	st.local.u32 	[%rd1+28], %r742;
	ld.shared.u32 	%r743, [%r734+32];
	st.local.u32 	[%rd1+32], %r743;
	ld.shared.u32 	%r744, [%r734+36];
	st.local.u32 	[%rd1+36], %r744;
	ld.shared.u32 	%r745, [%r734+40];
	st.local.u32 	[%rd1+40], %r745;
	ld.shared.u32 	%r746, [%r734+44];
	st.local.u32 	[%rd1+44], %r746;
	ld.shared.u32 	%r747, [%r734+48];
	st.local.u32 	[%rd1+48], %r747;
	ld.shared.u32 	%r748, [%r734+52];
	st.local.u32 	[%rd1+52], %r748;
	ld.shared.u32 	%r749, [%r734+56];
	st.local.u32 	[%rd1+56], %r749;
	ld.shared.u32 	%r750, [%r734+60];
	st.local.u32 	[%rd1+60], %r750;
	ld.shared.u32 	%r751, [%r734+64];
	st.local.u32 	[%rd1+64], %r751;
	ld.shared.u32 	%r752, [%r734+68];
	st.local.u32 	[%rd1+68], %r752;
	setp.gt.s32 	%p11, %r4, -1;
	@%p11 bra 	$L__BB0_17;
	mul.wide.u32 	%rd33, %r3, 2;
	mov.u64 	%rd34, c_modedisp2invsampledisp;
	add.s64 	%rd35, %rd34, %rd33;
	ld.const.s16 	%r6, [%rd35];
	shr.s32 	%r7, %r4, 2;
	setp.eq.s32 	%p12, %r7, -1;
	@%p12 bra 	$L__BB0_17;
	not.b32 	%r8, %r7;
	and.b32  	%r9, %r8, 3;
	setp.gt.u32 	%p13, %r7, -5;
	mov.b32 	%r1296, 128;
	mov.b32 	%r1299, -2;
	@%p13 bra 	$L__BB0_14;
	shl.b32 	%r1292, %r6, 1;
	shl.b32 	%r11, %r6, 2;
	mul.lo.s32 	%r1291, %r6, 3;
	and.b32  	%r757, %r8, 536870908;
	neg.s32 	%r1287, %r757;
	mov.b32 	%r1294, -2;
	mov.b32 	%r1290, 0;
	mov.u32 	%r1288, %r6;
	mov.u32 	%r1289, %r11;
	mov.u32 	%r1293, %r1290;
$L__BB0_12:
	mul.wide.s32 	%rd36, %r1294, 4;
	add.s64 	%rd37, %rd1, %rd36;
	add.s32 	%r758, %r1288, 128;
	shr.s32 	%r759, %r758, 8;
	shl.b32 	%r760, %r759, 2;
	add.s32 	%r761, %r5, %r760;
	ld.shared.u32 	%r762, [%r761];
	st.local.u32 	[%rd37+4], %r762;
	add.s32 	%r763, %r1292, 128;
	shr.s32 	%r764, %r763, 8;
	shl.b32 	%r765, %r764, 2;
	add.s32 	%r766, %r5, %r765;
	ld.shared.u32 	%r767, [%r766];
	st.local.u32 	[%rd37], %r767;
	add.s32 	%r768, %r1291, 128;
	shr.s32 	%r769, %r768, 8;
	shl.b32 	%r770, %r769, 2;
	add.s32 	%r771, %r5, %r770;
	ld.shared.u32 	%r772, [%r771];
	st.local.u32 	[%rd37+-4], %r772;
	add.s32 	%r773, %r1289, 128;
	shr.s32 	%r774, %r773, 8;
	shl.b32 	%r775, %r774, 2;
	add.s32 	%r776, %r5, %r775;
	ld.shared.u32 	%r777, [%r776];
	st.local.u32 	[%rd37+-8], %r777;
	add.s32 	%r1294, %r1294, -4;
	add.s32 	%r1293, %r1293, -4;
	add.s32 	%r1292, %r1292, %r11;
	add.s32 	%r1291, %r1291, %r11;
	add.s32 	%r1290, %r1290, %r11;
	add.s32 	%r1289, %r1289, %r11;
	add.s32 	%r1288, %r1288, %r11;
	add.s32 	%r1287, %r1287, 4;
	setp.ne.s32 	%p14, %r1287, 0;
	@%p14 bra 	$L__BB0_12;
	add.s32 	%r1299, %r1293, -2;
	add.s32 	%r1296, %r1290, 128;
$L__BB0_14:
	setp.eq.s32 	%p15, %r9, 0;
	@%p15 bra 	$L__BB0_17;
	add.s32 	%r1298, %r1296, %r6;
	neg.s32 	%r1297, %r9;
$L__BB0_16:
	.pragma "nounroll";
	mul.wide.s32 	%rd38, %r1299, 4;
	add.s64 	%rd39, %rd3, %rd38;
	shr.s32 	%r778, %r1298, 8;
	shl.b32 	%r779, %r778, 2;
	add.s32 	%r780, %r5, %r779;
	ld.shared.u32 	%r781, [%r780];
	st.local.u32 	[%rd39], %r781;
	add.s32 	%r1299, %r1299, -1;
	add.s32 	%r1298, %r1298, %r6;
	add.s32 	%r1297, %r1297, 1;
	setp.ne.s32 	%p16, %r1297, 0;
	@%p16 bra 	$L__BB0_16;
$L__BB0_17:
	setp.eq.s32 	%p17, %r4, 0;
	@%p17 bra 	$L__BB0_20;
	shr.s32 	%r42, %r4, 5;
	and.b32  	%r43, %r4, 31;
	setp.eq.s32 	%p18, %r43, 0;
	sub.s32 	%r44, 32, %r43;
	mul.wide.s32 	%rd40, %r42, 4;
	add.s64 	%rd4, %rd1, %rd40;
	@%p18 bra 	$L__BB0_44;
	ld.local.u32 	%r782, [%rd4+4];
	ld.local.u32 	%r783, [%rd4+8];
	mul.lo.s32 	%r784, %r783, %r43;
	mad.lo.s32 	%r785, %r782, %r44, %r784;
	add.s32 	%r786, %r785, 16;
	shr.s32 	%r1308, %r786, 5;
	bra.uni 	$L__BB0_45;
$L__BB0_20:
	setp.lt.u32 	%p90, %r2, 18;
	@%p90 bra 	$L__BB0_22;
	ld.local.u32 	%r1300, [%rd1+32];
	ld.local.u32 	%r1301, [%rd1+28];
	ld.local.u32 	%r1302, [%rd1+24];
	ld.local.u32 	%r1303, [%rd1+20];
	ld.local.u32 	%r1304, [%rd1+16];
	ld.local.u32 	%r1305, [%rd1+12];
	ld.local.u32 	%r1306, [%rd1+8];
	ld.local.u32 	%r1307, [%rd1+4];
	prmt.b32 	%r1239, %r1305, %r1304, 0x3340U;
	prmt.b32 	%r1240, %r1307, %r1306, 0x3340U;
	prmt.b32 	%r1241, %r1240, %r1239, 0x5410U;
	st.global.u32 	[%rd2], %r1241;
	prmt.b32 	%r1242, %r1301, %r1300, 0x3340U;
	prmt.b32 	%r1243, %r1303, %r1302, 0x3340U;
	prmt.b32 	%r1244, %r1243, %r1242, 0x5410U;
	st.global.u32 	[%rd2+4], %r1244;
	bra.uni 	$L__BB0_23;
$L__BB0_22:
	ld.local.u32 	%r1307, [%rd1+4];
	st.global.u8 	[%rd2], %r1307;
	ld.local.u32 	%r1306, [%rd1+8];
	st.global.u8 	[%rd2+8], %r1306;
	ld.local.u32 	%r1305, [%rd1+12];
	st.global.u8 	[%rd2+16], %r1305;
	ld.local.u32 	%r1304, [%rd1+16];
	st.global.u8 	[%rd2+24], %r1304;
	ld.local.u32 	%r1303, [%rd1+20];
	st.global.u8 	[%rd2+32], %r1303;
	ld.local.u32 	%r1302, [%rd1+24];
	st.global.u8 	[%rd2+40], %r1302;
	ld.local.u32 	%r1301, [%rd1+28];
	st.global.u8 	[%rd2+48], %r1301;
	ld.local.u32 	%r1300, [%rd1+32];
	st.global.u8 	[%rd2+56], %r1300;
$L__BB0_23:
	setp.gt.u32 	%p91, %r2, 17;
	@%p91 bra 	$L__BB0_25;
	st.global.u8 	[%rd2+1], %r1307;
	st.global.u8 	[%rd2+9], %r1306;
	st.global.u8 	[%rd2+17], %r1305;
	st.global.u8 	[%rd2+25], %r1304;
	st.global.u8 	[%rd2+33], %r1303;
	st.global.u8 	[%rd2+41], %r1302;
	st.global.u8 	[%rd2+49], %r1301;
	st.global.u8 	[%rd2+57], %r1300;
	bra.uni 	$L__BB0_26;
$L__BB0_25:
	prmt.b32 	%r1245, %r1305, %r1304, 0x3340U;
	prmt.b32 	%r1246, %r1307, %r1306, 0x3340U;
	prmt.b32 	%r1247, %r1246, %r1245, 0x5410U;
	st.global.u32 	[%rd2+8], %r1247;
	prmt.b32 	%r1248, %r1301, %r1300, 0x3340U;
	prmt.b32 	%r1249, %r1303, %r1302, 0x3340U;
	prmt.b32 	%r1250, %r1249, %r1248, 0x5410U;
	st.global.u32 	[%rd2+12], %r1250;
$L__BB0_26:
	setp.gt.u32 	%p92, %r2, 17;
	@%p92 bra 	$L__BB0_28;
	st.global.u8 	[%rd2+2], %r1307;
	st.global.u8 	[%rd2+10], %r1306;
	st.global.u8 	[%rd2+18], %r1305;
	st.global.u8 	[%rd2+26], %r1304;
	st.global.u8 	[%rd2+34], %r1303;
	st.global.u8 	[%rd2+42], %r1302;
	st.global.u8 	[%rd2+50], %r1301;
	st.global.u8 	[%rd2+58], %r1300;
	bra.uni 	$L__BB0_29;
$L__BB0_28:
	prmt.b32 	%r1251, %r1305, %r1304, 0x3340U;
	prmt.b32 	%r1252, %r1307, %r1306, 0x3340U;
	prmt.b32 	%r1253, %r1252, %r1251, 0x5410U;
	st.global.u32 	[%rd2+16], %r1253;
	prmt.b32 	%r1254, %r1301, %r1300, 0x3340U;
	prmt.b32 	%r1255, %r1303, %r1302, 0x3340U;
	prmt.b32 	%r1256, %r1255, %r1254, 0x5410U;
	st.global.u32 	[%rd2+20], %r1256;
$L__BB0_29:
	setp.gt.u32 	%p93, %r2, 17;
	@%p93 bra 	$L__BB0_31;
	st.global.u8 	[%rd2+3], %r1307;
	st.global.u8 	[%rd2+11], %r1306;
	st.global.u8 	[%rd2+19], %r1305;
	st.global.u8 	[%rd2+27], %r1304;
	st.global.u8 	[%rd2+35], %r1303;
	st.global.u8 	[%rd2+43], %r1302;
	st.global.u8 	[%rd2+51], %r1301;
	st.global.u8 	[%rd2+59], %r1300;
	bra.uni 	$L__BB0_32;
$L__BB0_31:
	prmt.b32 	%r1257, %r1305, %r1304, 0x3340U;
	prmt.b32 	%r1258, %r1307, %r1306, 0x3340U;
	prmt.b32 	%r1259, %r1258, %r1257, 0x5410U;
	st.global.u32 	[%rd2+24], %r1259;
	prmt.b32 	%r1260, %r1301, %r1300, 0x3340U;
	prmt.b32 	%r1261, %r1303, %r1302, 0x3340U;
	prmt.b32 	%r1262, %r1261, %r1260, 0x5410U;
	st.global.u32 	[%rd2+28], %r1262;
$L__BB0_32:
	setp.gt.u32 	%p94, %r2, 17;
	@%p94 bra 	$L__BB0_34;
	st.global.u8 	[%rd2+4], %r1307;
	st.global.u8 	[%rd2+12], %r1306;
	st.global.u8 	[%rd2+20], %r1305;
	st.global.u8 	[%rd2+28], %r1304;
	st.global.u8 	[%rd2+36], %r1303;
	st.global.u8 	[%rd2+44], %r1302;
	st.global.u8 	[%rd2+52], %r1301;
	st.global.u8 	[%rd2+60], %r1300;
	bra.uni 	$L__BB0_35;
$L__BB0_34:
	prmt.b32 	%r1263, %r1305, %r1304, 0x3340U;
	prmt.b32 	%r1264, %r1307, %r1306, 0x3340U;
	prmt.b32 	%r1265, %r1264, %r1263, 0x5410U;
	st.global.u32 	[%rd2+32], %r1265;
	prmt.b32 	%r1266, %r1301, %r1300, 0x3340U;
	prmt.b32 	%r1267, %r1303, %r1302, 0x3340U;
	prmt.b32 	%r1268, %r1267, %r1266, 0x5410U;
	st.global.u32 	[%rd2+36], %r1268;
$L__BB0_35:
	setp.gt.u32 	%p95, %r2, 17;
	@%p95 bra 	$L__BB0_37;
	st.global.u8 	[%rd2+5], %r1307;
	st.global.u8 	[%rd2+13], %r1306;
	st.global.u8 	[%rd2+21], %r1305;
	st.global.u8 	[%rd2+29], %r1304;
	st.global.u8 	[%rd2+37], %r1303;
	st.global.u8 	[%rd2+45], %r1302;
	st.global.u8 	[%rd2+53], %r1301;
	st.global.u8 	[%rd2+61], %r1300;
	bra.uni 	$L__BB0_38;
$L__BB0_37:
	prmt.b32 	%r1269, %r1305, %r1304, 0x3340U;
	prmt.b32 	%r1270, %r1307, %r1306, 0x3340U;
	prmt.b32 	%r1271, %r1270, %r1269, 0x5410U;
	st.global.u32 	[%rd2+40], %r1271;
	prmt.b32 	%r1272, %r1301, %r1300, 0x3340U;
	prmt.b32 	%r1273, %r1303, %r1302, 0x3340U;
	prmt.b32 	%r1274, %r1273, %r1272, 0x5410U;
	st.global.u32 	[%rd2+44], %r1274;
$L__BB0_38:
	setp.gt.u32 	%p96, %r2, 17;
	@%p96 bra 	$L__BB0_40;
	st.global.u8 	[%rd2+6], %r1307;
	st.global.u8 	[%rd2+14], %r1306;
	st.global.u8 	[%rd2+22], %r1305;
	st.global.u8 	[%rd2+30], %r1304;
	st.global.u8 	[%rd2+38], %r1303;
	st.global.u8 	[%rd2+46], %r1302;
	st.global.u8 	[%rd2+54], %r1301;
	st.global.u8 	[%rd2+62], %r1300;
	bra.uni 	$L__BB0_41;
$L__BB0_40:
	prmt.b32 	%r1275, %r1305, %r1304, 0x3340U;
	prmt.b32 	%r1276, %r1307, %r1306, 0x3340U;
	prmt.b32 	%r1277, %r1276, %r1275, 0x5410U;
	st.global.u32 	[%rd2+48], %r1277;
	prmt.b32 	%r1278, %r1301, %r1300, 0x3340U;
	prmt.b32 	%r1279, %r1303, %r1302, 0x3340U;
	prmt.b32 	%r1280, %r1279, %r1278, 0x5410U;
	st.global.u32 	[%rd2+52], %r1280;
$L__BB0_41:
	setp.gt.u32 	%p97, %r2, 17;
	@%p97 bra 	$L__BB0_43;
	st.global.u8 	[%rd2+7], %r1307;
	st.global.u8 	[%rd2+15], %r1306;
	st.global.u8 	[%rd2+23], %r1305;
	st.global.u8 	[%rd2+31], %r1304;
	st.global.u8 	[%rd2+39], %r1303;
	st.global.u8 	[%rd2+47], %r1302;
	st.global.u8 	[%rd2+55], %r1301;
	st.global.u8 	[%rd2+63], %r1300;
	bra.uni 	$L__BB0_258;
$L__BB0_43:
	prmt.b32 	%r1281, %r1305, %r1304, 0x3340U;
	prmt.b32 	%r1282, %r1307, %r1306, 0x3340U;
	prmt.b32 	%r1283, %r1282, %r1281, 0x5410U;
	st.global.u32 	[%rd2+56], %r1283;
	prmt.b32 	%r1284, %r1301, %r1300, 0x3340U;
	prmt.b32 	%r1285, %r1303, %r1302, 0x3340U;
	prmt.b32 	%r1286, %r1285, %r1284, 0x5410U;
	st.global.u32 	[%rd2+60], %r1286;
	bra.uni 	$L__BB0_258;
$L__BB0_44:
	ld.local.u32 	%r1308, [%rd4+4];
$L__BB0_45:
	setp.eq.s32 	%p19, %r43, 0;
	cvt.u16.u32 	%rs1, %r1308;
	@%p19 bra 	$L__BB0_47;
	ld.local.u32 	%r787, [%rd4+8];
	ld.local.u32 	%r788, [%rd4+12];
	mul.lo.s32 	%r789, %r788, %r43;
	mad.lo.s32 	%r790, %r787, %r44, %r789;
	add.s32 	%r791, %r790, 16;
	shr.s32 	%r1309, %r791, 5;
	bra.uni 	$L__BB0_48;
$L__BB0_47:
	ld.local.u32 	%r1309, [%rd4+8];
$L__BB0_48:
	setp.eq.s32 	%p20, %r43, 0;
	cvt.u16.u32 	%rs2, %r1309;
	@%p20 bra 	$L__BB0_50;
	ld.local.u32 	%r792, [%rd4+12];
	ld.local.u32 	%r793, [%rd4+16];
	mul.lo.s32 	%r794, %r793, %r43;
	mad.lo.s32 	%r795, %r792, %r44, %r794;
	add.s32 	%r796, %r795, 16;
	shr.s32 	%r1310, %r796, 5;
	bra.uni 	$L__BB0_51;
$L__BB0_50:
	ld.local.u32 	%r1310, [%rd4+12];
$L__BB0_51:
	setp.eq.s32 	%p21, %r43, 0;
	cvt.u16.u32 	%rs3, %r1310;
	add.s32 	%r797, %r42, 4;
	mul.wide.u32 	%rd41, %r797, 4;
	add.s64 	%rd5, %rd1, %rd41;
	@%p21 bra 	$L__BB0_53;
	ld.local.u32 	%r798, [%rd4+16];
	ld.local.u32 	%r799, [%rd5+4];
	mul.lo.s32 	%r800, %r799, %r43;
	mad.lo.s32 	%r801, %r798, %r44, %r800;
	add.s32 	%r802, %r801, 16;
	shr.s32 	%r1311, %r802, 5;
	bra.uni 	$L__BB0_54;
$L__BB0_53:
	ld.local.u32 	%r1311, [%rd4+16];
$L__BB0_54:
	setp.eq.s32 	%p22, %r43, 0;
	cvt.u16.u32 	%rs4, %r1311;
	@%p22 bra 	$L__BB0_56;
	ld.local.u32 	%r803, [%rd5+4];
	add.s32 	%r804, %r42, 5;
	mul.wide.u32 	%rd42, %r804, 4;
	add.s64 	%rd43, %rd1, %rd42;
	ld.local.u32 	%r805, [%rd43+4];
	mul.lo.s32 	%r806, %r805, %r43;
	mad.lo.s32 	%r807, %r803, %r44, %r806;
	add.s32 	%r808, %r807, 16;
	shr.s32 	%r1312, %r808, 5;
	bra.uni 	$L__BB0_57;
$L__BB0_56:
	ld.local.u32 	%r1312, [%rd5+4];
$L__BB0_57:
	setp.eq.s32 	%p23, %r43, 0;
	cvt.u16.u32 	%rs5, %r1312;
	@%p23 bra 	$L__BB0_59;
	add.s32 	%r809, %r42, 5;
	mul.wide.u32 	%rd44, %r809, 4;
	add.s64 	%rd45, %rd1, %rd44;
	ld.local.u32 	%r810, [%rd45+4];
	add.s32 	%r811, %r42, 6;
	mul.wide.u32 	%rd46, %r811, 4;
	add.s64 	%rd47, %rd1, %rd46;
	ld.local.u32 	%r812, [%rd47+4];
	mul.lo.s32 	%r813, %r812, %r43;
	mad.lo.s32 	%r814, %r810, %r44, %r813;
	add.s32 	%r815, %r814, 16;
	shr.s32 	%r1313, %r815, 5;
	bra.uni 	$L__BB0_60;
$L__BB0_59:
	add.s32 	%r816, %r42, 5;
	mul.wide.u32 	%rd48, %r816, 4;
	add.s64 	%rd49, %rd1, %rd48;
	ld.local.u32 	%r1313, [%rd49+4];
$L__BB0_60:
	setp.eq.s32 	%p24, %r43, 0;
	cvt.u16.u32 	%rs6, %r1313;
	@%p24 bra 	$L__BB0_62;
	add.s32 	%r817, %r42, 6;
	mul.wide.u32 	%rd50, %r817, 4;
	add.s64 	%rd51, %rd1, %rd50;
	ld.local.u32 	%r818, [%rd51+4];
	add.s32 	%r819, %r42, 7;
	mul.wide.u32 	%rd52, %r819, 4;
	add.s64 	%rd53, %rd1, %rd52;
	ld.local.u32 	%r820, [%rd53+4];
	mul.lo.s32 	%r821, %r820, %r43;
	mad.lo.s32 	%r822, %r818, %r44, %r821;
	add.s32 	%r823, %r822, 16;
	shr.s32 	%r1314, %r823, 5;
	bra.uni 	$L__BB0_63;
$L__BB0_62:
	add.s32 	%r824, %r42, 6;
	mul.wide.u32 	%rd54, %r824, 4;
	add.s64 	%rd55, %rd1, %rd54;
	ld.local.u32 	%r1314, [%rd55+4];
$L__BB0_63:
	setp.eq.s32 	%p25, %r43, 0;
	cvt.u16.u32 	%rs7, %r1314;
	@%p25 bra 	$L__BB0_65;
	add.s32 	%r825, %r42, 7;
	mul.wide.u32 	%rd56, %r825, 4;
	add.s64 	%rd57, %rd1, %rd56;
	ld.local.u32 	%r826, [%rd57+4];
	add.s32 	%r827, %r42, 8;
	mul.wide.u32 	%rd58, %r827, 4;
	add.s64 	%rd59, %rd1, %rd58;
	ld.local.u32 	%r828, [%rd59+4];
	mul.lo.s32 	%r829, %r828, %r43;
	mad.lo.s32 	%r830, %r826, %r44, %r829;
	add.s32 	%r831, %r830, 16;
	shr.s32 	%r1315, %r831, 5;
	bra.uni 	$L__BB0_66;
$L__BB0_65:
	add.s32 	%r832, %r42, 7;
	mul.wide.u32 	%rd60, %r832, 4;
	add.s64 	%rd61, %rd1, %rd60;
	ld.local.u32 	%r1315, [%rd61+4];
$L__BB0_66:
	setp.lt.u32 	%p26, %r2, 18;
	cvt.u16.u32 	%rs8, %r1315;
	@%p26 bra 	$L__BB0_68;
	cvt.u32.u16 	%r833, %rs4;
	cvt.u32.u16 	%r834, %rs3;
	prmt.b32 	%r835, %r834, %r833, 0x3340U;
	cvt.u32.u16 	%r836, %rs2;
	cvt.u32.u16 	%r837, %rs1;
	prmt.b32 	%r838, %r837, %r836, 0x3340U;
	prmt.b32 	%r839, %r838, %r835, 0x5410U;
	st.global.u32 	[%rd2], %r839;
	cvt.u32.u16 	%r840, %rs8;
	cvt.u32.u16 	%r841, %rs7;
	prmt.b32 	%r842, %r841, %r840, 0x3340U;
	cvt.u32.u16 	%r843, %rs6;
	cvt.u32.u16 	%r844, %rs5;
	prmt.b32 	%r845, %r844, %r843, 0x3340U;
	prmt.b32 	%r846, %r845, %r842, 0x5410U;
	st.global.u32 	[%rd2+4], %r846;
	bra.uni 	$L__BB0_69;
$L__BB0_68:
	st.global.u8 	[%rd2], %rs1;
	st.global.u8 	[%rd2+8], %rs2;
	st.global.u8 	[%rd2+16], %rs3;
	st.global.u8 	[%rd2+24], %rs4;
	st.global.u8 	[%rd2+32], %rs5;
	st.global.u8 	[%rd2+40], %rs6;
	st.global.u8 	[%rd2+48], %rs7;
	st.global.u8 	[%rd2+56], %rs8;
$L__BB0_69:
	shl.b32 	%r847, %r4, 1;
	shr.s32 	%r93, %r4, 4;
	and.b32  	%r94, %r847, 30;
	setp.eq.s32 	%p27, %r94, 0;
	sub.s32 	%r95, 32, %r94;
	mul.wide.s32 	%rd62, %r93, 4;
	add.s64 	%rd6, %rd1, %rd62;
	@%p27 bra 	$L__BB0_71;
	ld.local.u32 	%r848, [%rd6+4];
	ld.local.u32 	%r849, [%rd6+8];
	mul.lo.s32 	%r850, %r849, %r94;
	mad.lo.s32 	%r851, %r848, %r95, %r850;
	add.s32 	%r852, %r851, 16;
	shr.s32 	%r1316, %r852, 5;
	bra.uni 	$L__BB0_72;
$L__BB0_71:
	ld.local.u32 	%r1316, [%rd6+4];
$L__BB0_72:
	setp.eq.s32 	%p28, %r94, 0;
	cvt.u16.u32 	%rs9, %r1316;
	@%p28 bra 	$L__BB0_74;
	ld.local.u32 	%r853, [%rd6+8];
	ld.local.u32 	%r854, [%rd6+12];
	mul.lo.s32 	%r855, %r854, %r94;
	mad.lo.s32 	%r856, %r853, %r95, %r855;
	add.s32 	%r857, %r856, 16;
	shr.s32 	%r1317, %r857, 5;
	bra.uni 	$L__BB0_75;
$L__BB0_74:
	ld.local.u32 	%r1317, [%rd6+8];
$L__BB0_75:
	setp.eq.s32 	%p29, %r94, 0;
	cvt.u16.u32 	%rs10, %r1317;
	@%p29 bra 	$L__BB0_77;
	ld.local.u32 	%r858, [%rd6+12];
	ld.local.u32 	%r859, [%rd6+16];
	mul.lo.s32 	%r860, %r859, %r94;
	mad.lo.s32 	%r861, %r858, %r95, %r860;
	add.s32 	%r862, %r861, 16;
	shr.s32 	%r1318, %r862, 5;
	bra.uni 	$L__BB0_78;
$L__BB0_77:
	ld.local.u32 	%r1318, [%rd6+12];
$L__BB0_78:
	setp.eq.s32 	%p30, %r94, 0;
	cvt.u16.u32 	%rs11, %r1318;
	@%p30 bra 	$L__BB0_80;
	ld.local.u32 	%r863, [%rd6+16];
	ld.local.u32 	%r864, [%rd6+20];
	mul.lo.s32 	%r865, %r864, %r94;
	mad.lo.s32 	%r866, %r863, %r95, %r865;
	add.s32 	%r867, %r866, 16;
	shr.s32 	%r1319, %r867, 5;
	bra.uni 	$L__BB0_81;
$L__BB0_80:
	ld.local.u32 	%r1319, [%rd6+16];
$L__BB0_81:
	setp.eq.s32 	%p31, %r94, 0;
	cvt.u16.u32 	%rs12, %r1319;
	@%p31 bra 	$L__BB0_83;
	ld.local.u32 	%r868, [%rd6+20];
	ld.local.u32 	%r869, [%rd6+24];
	mul.lo.s32 	%r870, %r869, %r94;
	mad.lo.s32 	%r871, %r868, %r95, %r870;
	add.s32 	%r872, %r871, 16;
	shr.s32 	%r1320, %r872, 5;
	bra.uni 	$L__BB0_84;
$L__BB0_83:
	ld.local.u32 	%r1320, [%rd6+20];
$L__BB0_84:
	setp.eq.s32 	%p32, %r94, 0;
	cvt.u16.u32 	%rs13, %r1320;
	@%p32 bra 	$L__BB0_86;
	ld.local.u32 	%r873, [%rd6+24];
	ld.local.u32 	%r874, [%rd6+28];
	mul.lo.s32 	%r875, %r874, %r94;
	mad.lo.s32 	%r876, %r873, %r95, %r875;
	add.s32 	%r877, %r876, 16;
	shr.s32 	%r1321, %r877, 5;
	bra.uni 	$L__BB0_87;
$L__BB0_86:
	ld.local.u32 	%r1321, [%rd6+24];
$L__BB0_87:
	setp.eq.s32 	%p33, %r94, 0;
	cvt.u16.u32 	%rs14, %r1321;
	@%p33 bra 	$L__BB0_89;
	ld.local.u32 	%r878, [%rd6+28];
	ld.local.u32 	%r879, [%rd6+32];
	mul.lo.s32 	%r880, %r879, %r94;
	mad.lo.s32 	%r881, %r878, %r95, %r880;
	add.s32 	%r882, %r881, 16;
	shr.s32 	%r1322, %r882, 5;
	bra.uni 	$L__BB0_90;
$L__BB0_89:
	ld.local.u32 	%r1322, [%rd6+28];
$L__BB0_90:
	setp.eq.s32 	%p34, %r94, 0;
	cvt.u16.u32 	%rs15, %r1322;
	@%p34 bra 	$L__BB0_92;
	ld.local.u32 	%r883, [%rd6+32];
	add.s32 	%r884, %r93, 8;
	mul.wide.u32 	%rd63, %r884, 4;
	add.s64 	%rd64, %rd1, %rd63;
	ld.local.u32 	%r885, [%rd64+4];
	mul.lo.s32 	%r886, %r885, %r94;
	mad.lo.s32 	%r887, %r883, %r95, %r886;
	add.s32 	%r888, %r887, 16;
	shr.s32 	%r1323, %r888, 5;
	bra.uni 	$L__BB0_93;
$L__BB0_92:
	ld.local.u32 	%r1323, [%rd6+32];
$L__BB0_93:
	setp.gt.u32 	%p35, %r2, 17;
	cvt.u16.u32 	%rs16, %r1323;
	@%p35 bra 	$L__BB0_95;
	st.global.u8 	[%rd2+1], %rs9;
	st.global.u8 	[%rd2+9], %rs10;
	st.global.u8 	[%rd2+17], %rs11;
	st.global.u8 	[%rd2+25], %rs12;
	st.global.u8 	[%rd2+33], %rs13;
	st.global.u8 	[%rd2+41], %rs14;
	st.global.u8 	[%rd2+49], %rs15;
	st.global.u8 	[%rd2+57], %rs16;
	bra.uni 	$L__BB0_96;
$L__BB0_95:
	cvt.u32.u16 	%r889, %rs12;
	cvt.u32.u16 	%r890, %rs11;
	prmt.b32 	%r891, %r890, %r889, 0x3340U;
	cvt.u32.u16 	%r892, %rs10;
	cvt.u32.u16 	%r893, %rs9;
	prmt.b32 	%r894, %r893, %r892, 0x3340U;
	prmt.b32 	%r895, %r894, %r891, 0x5410U;
	st.global.u32 	[%rd2+8], %r895;
	cvt.u32.u16 	%r896, %rs16;
	cvt.u32.u16 	%r897, %rs15;
	prmt.b32 	%r898, %r897, %r896, 0x3340U;
	cvt.u32.u16 	%r899, %rs14;
	cvt.u32.u16 	%r900, %rs13;
	prmt.b32 	%r901, %r900, %r899, 0x3340U;
	prmt.b32 	%r902, %r901, %r898, 0x5410U;
	st.global.u32 	[%rd2+12], %r902;
$L__BB0_96:
	mul.lo.s32 	%r903, %r4, 3;
	shr.s32 	%r904, %r903, 5;
	and.b32  	%r120, %r903, 31;
	setp.eq.s32 	%p36, %r120, 0;
	sub.s32 	%r121, 32, %r120;
	mul.wide.s32 	%rd65, %r904, 4;
	add.s64 	%rd7, %rd1, %rd65;
	@%p36 bra 	$L__BB0_98;
	ld.local.u32 	%r905, [%rd7+4];
	ld.local.u32 	%r906, [%rd7+8];
	mul.lo.s32 	%r907, %r906, %r120;
	mad.lo.s32 	%r908, %r905, %r121, %r907;
	add.s32 	%r909, %r908, 16;
	shr.s32 	%r1324, %r909, 5;
	bra.uni 	$L__BB0_99;
$L__BB0_98:
	ld.local.u32 	%r1324, [%rd7+4];
$L__BB0_99:
	setp.eq.s32 	%p37, %r120, 0;
	cvt.u16.u32 	%rs17, %r1324;
	@%p37 bra 	$L__BB0_101;
	ld.local.u32 	%r910, [%rd7+8];
	ld.local.u32 	%r911, [%rd7+12];
	mul.lo.s32 	%r912, %r911, %r120;
	mad.lo.s32 	%r913, %r910, %r121, %r912;
	add.s32 	%r914, %r913, 16;
	shr.s32 	%r1325, %r914, 5;
	bra.uni 	$L__BB0_102;
$L__BB0_101:
	ld.local.u32 	%r1325, [%rd7+8];
$L__BB0_102:
	setp.eq.s32 	%p38, %r120, 0;
	cvt.u16.u32 	%rs18, %r1325;
	@%p38 bra 	$L__BB0_104;
	ld.local.u32 	%r915, [%rd7+12];
	ld.local.u32 	%r916, [%rd7+16];
	mul.lo.s32 	%r917, %r916, %r120;
	mad.lo.s32 	%r918, %r915, %r121, %r917;
	add.s32 	%r919, %r918, 16;
	shr.s32 	%r1326, %r919, 5;
	bra.uni 	$L__BB0_105;
$L__BB0_104:
	ld.local.u32 	%r1326, [%rd7+12];
$L__BB0_105:
	setp.eq.s32 	%p39, %r120, 0;
	cvt.u16.u32 	%rs19, %r1326;
	@%p39 bra 	$L__BB0_107;
	ld.local.u32 	%r920, [%rd7+16];
	ld.local.u32 	%r921, [%rd7+20];
	mul.lo.s32 	%r922, %r921, %r120;
	mad.lo.s32 	%r923, %r920, %r121, %r922;
	add.s32 	%r924, %r923, 16;
	shr.s32 	%r1327, %r924, 5;
	bra.uni 	$L__BB0_108;
$L__BB0_107:
	ld.local.u32 	%r1327, [%rd7+16];
$L__BB0_108:
	setp.eq.s32 	%p40, %r120, 0;
	cvt.u16.u32 	%rs20, %r1327;
	@%p40 bra 	$L__BB0_110;
	ld.local.u32 	%r925, [%rd7+20];
	ld.local.u32 	%r926, [%rd7+24];
	mul.lo.s32 	%r927, %r926, %r120;
	mad.lo.s32 	%r928, %r925, %r121, %r927;
	add.s32 	%r929, %r928, 16;
	shr.s32 	%r1328, %r929, 5;
	bra.uni 	$L__BB0_111;
$L__BB0_110:
	ld.local.u32 	%r1328, [%rd7+20];
$L__BB0_111:
	setp.eq.s32 	%p41, %r120, 0;
	cvt.u16.u32 	%rs21, %r1328;
	@%p41 bra 	$L__BB0_113;
	ld.local.u32 	%r930, [%rd7+24];
	ld.local.u32 	%r931, [%rd7+28];
	mul.lo.s32 	%r932, %r931, %r120;
	mad.lo.s32 	%r933, %r930, %r121, %r932;
	add.s32 	%r934, %r933, 16;
	shr.s32 	%r1329, %r934, 5;
	bra.uni 	$L__BB0_114;
$L__BB0_113:
	ld.local.u32 	%r1329, [%rd7+24];
$L__BB0_114:
	setp.eq.s32 	%p42, %r120, 0;
	cvt.u16.u32 	%rs22, %r1329;
	@%p42 bra 	$L__BB0_116;
	ld.local.u32 	%r935, [%rd7+28];
	ld.local.u32 	%r936, [%rd7+32];
	mul.lo.s32 	%r937, %r936, %r120;
	mad.lo.s32 	%r938, %r935, %r121, %r937;
	add.s32 	%r939, %r938, 16;
	shr.s32 	%r1330, %r939, 5;
	bra.uni 	$L__BB0_117;
$L__BB0_116:
	ld.local.u32 	%r1330, [%rd7+28];
$L__BB0_117:
	setp.eq.s32 	%p43, %r120, 0;
	cvt.u16.u32 	%rs23, %r1330;
	@%p43 bra 	$L__BB0_119;
	ld.local.u32 	%r940, [%rd7+32];
	ld.local.u32 	%r941, [%rd7+36];
	mul.lo.s32 	%r942, %r941, %r120;
	mad.lo.s32 	%r943, %r940, %r121, %r942;
	add.s32 	%r944, %r943, 16;
	shr.s32 	%r1331, %r944, 5;
	bra.uni 	$L__BB0_120;
$L__BB0_119:
	ld.local.u32 	%r1331, [%rd7+32];
$L__BB0_120:
	setp.gt.u32 	%p44, %r2, 17;
	cvt.u16.u32 	%rs24, %r1331;
	@%p44 bra 	$L__BB0_122;
	st.global.u8 	[%rd2+2], %rs17;
	st.global.u8 	[%rd2+10], %rs18;
	st.global.u8 	[%rd2+18], %rs19;
	st.global.u8 	[%rd2+26], %rs20;
	st.global.u8 	[%rd2+34], %rs21;
	st.global.u8 	[%rd2+42], %rs22;
	st.global.u8 	[%rd2+50], %rs23;
	st.global.u8 	[%rd2+58], %rs24;
	bra.uni 	$L__BB0_123;
$L__BB0_122:
	cvt.u32.u16 	%r945, %rs20;
	cvt.u32.u16 	%r946, %rs19;
	prmt.b32 	%r947, %r946, %r945, 0x3340U;
	cvt.u32.u16 	%r948, %rs18;
	cvt.u32.u16 	%r949, %rs17;
	prmt.b32 	%r950, %r949, %r948, 0x3340U;
	prmt.b32 	%r951, %r950, %r947, 0x5410U;
	st.global.u32 	[%rd2+16], %r951;
	cvt.u32.u16 	%r952, %rs24;
	cvt.u32.u16 	%r953, %rs23;
	prmt.b32 	%r954, %r953, %r952, 0x3340U;
	cvt.u32.u16 	%r955, %rs22;
	cvt.u32.u16 	%r956, %rs21;
	prmt.b32 	%r957, %r956, %r955, 0x3340U;
	prmt.b32 	%r958, %r957, %r954, 0x5410U;
	st.global.u32 	[%rd2+20], %r958;
$L__BB0_123:
	shl.b32 	%r959, %r4, 2;
	shr.s32 	%r960, %r4, 3;
	and.b32  	%r146, %r959, 28;
	setp.eq.s32 	%p45, %r146, 0;
	sub.s32 	%r147, 32, %r146;
	mul.wide.s32 	%rd66, %r960, 4;
	add.s64 	%rd8, %rd1, %rd66;
	@%p45 bra 	$L__BB0_125;
	ld.local.u32 	%r961, [%rd8+4];
	ld.local.u32 	%r962, [%rd8+8];
	mul.lo.s32 	%r963, %r962, %r146;
	mad.lo.s32 	%r964, %r961, %r147, %r963;
	add.s32 	%r965, %r964, 16;
	shr.s32 	%r1332, %r965, 5;
	bra.uni 	$L__BB0_126;
$L__BB0_125:
	ld.local.u32 	%r1332, [%rd8+4];
$L__BB0_126:
	setp.eq.s32 	%p46, %r146, 0;
	cvt.u16.u32 	%rs25, %r1332;
	@%p46 bra 	$L__BB0_128;
	ld.local.u32 	%r966, [%rd8+8];
	ld.local.u32 	%r967, [%rd8+12];
	mul.lo.s32 	%r968, %r967, %r146;
	mad.lo.s32 	%r969, %r966, %r147, %r968;
	add.s32 	%r970, %r969, 16;
	shr.s32 	%r1333, %r970, 5;
	bra.uni 	$L__BB0_129;
$L__BB0_128:
	ld.local.u32 	%r1333, [%rd8+8];
$L__BB0_129:
	setp.eq.s32 	%p47, %r146, 0;
	cvt.u16.u32 	%rs26, %r1333;
	@%p47 bra 	$L__BB0_131;
	ld.local.u32 	%r971, [%rd8+12];
	ld.local.u32 	%r972, [%rd8+16];
	mul.lo.s32 	%r973, %r972, %r146;
	mad.lo.s32 	%r974, %r971, %r147, %r973;
	add.s32 	%r975, %r974, 16;
	shr.s32 	%r1334, %r975, 5;
	bra.uni 	$L__BB0_132;
$L__BB0_131:
	ld.local.u32 	%r1334, [%rd8+12];
$L__BB0_132:
	setp.eq.s32 	%p48, %r146, 0;
	cvt.u16.u32 	%rs27, %r1334;
	@%p48 bra 	$L__BB0_134;
	ld.local.u32 	%r976, [%rd8+16];
	ld.local.u32 	%r977, [%rd8+20];
	mul.lo.s32 	%r978, %r977, %r146;
	mad.lo.s32 	%r979, %r976, %r147, %r978;
	add.s32 	%r980, %r979, 16;
	shr.s32 	%r1335, %r980, 5;
	bra.uni 	$L__BB0_135;
$L__BB0_134:
	ld.local.u32 	%r1335, [%rd8+16];
$L__BB0_135:
	setp.eq.s32 	%p49, %r146, 0;
	cvt.u16.u32 	%rs28, %r1335;
	@%p49 bra 	$L__BB0_137;
	ld.local.u32 	%r981, [%rd8+20];
	ld.local.u32 	%r982, [%rd8+24];
	mul.lo.s32 	%r983, %r982, %r146;
	mad.lo.s32 	%r984, %r981, %r147, %r983;
	add.s32 	%r985, %r984, 16;
	shr.s32 	%r1336, %r985, 5;
	bra.uni 	$L__BB0_138;
$L__BB0_137:
	ld.local.u32 	%r1336, [%rd8+20];
$L__BB0_138:
	setp.eq.s32 	%p50, %r146, 0;
	cvt.u16.u32 	%rs29, %r1336;
	@%p50 bra 	$L__BB0_140;
	ld.local.u32 	%r986, [%rd8+24];
	ld.local.u32 	%r987, [%rd8+28];
	mul.lo.s32 	%r988, %r987, %r146;
	mad.lo.s32 	%r989, %r986, %r147, %r988;
	add.s32 	%r990, %r989, 16;
	shr.s32 	%r1337, %r990, 5;
	bra.uni 	$L__BB0_141;
$L__BB0_140:
	ld.local.u32 	%r1337, [%rd8+24];
$L__BB0_141:
	setp.eq.s32 	%p51, %r146, 0;
	cvt.u16.u32 	%rs30, %r1337;
	@%p51 bra 	$L__BB0_143;
	ld.local.u32 	%r991, [%rd8+28];
	ld.local.u32 	%r992, [%rd8+32];
	mul.lo.s32 	%r993, %r992, %r146;
	mad.lo.s32 	%r994, %r991, %r147, %r993;
	add.s32 	%r995, %r994, 16;
	shr.s32 	%r1338, %r995, 5;
	bra.uni 	$L__BB0_144;
$L__BB0_143:
	ld.local.u32 	%r1338, [%rd8+28];
$L__BB0_144:
	setp.eq.s32 	%p52, %r146, 0;
	cvt.u16.u32 	%rs31, %r1338;
	@%p52 bra 	$L__BB0_146;
	ld.local.u32 	%r996, [%rd8+32];
	ld.local.u32 	%r997, [%rd8+36];
	mul.lo.s32 	%r998, %r997, %r146;
	mad.lo.s32 	%r999, %r996, %r147, %r998;
	add.s32 	%r1000, %r999, 16;
	shr.s32 	%r1339, %r1000, 5;
	bra.uni 	$L__BB0_147;
$L__BB0_146:
	ld.local.u32 	%r1339, [%rd8+32];
$L__BB0_147:
	setp.gt.u32 	%p53, %r2, 17;
	cvt.u16.u32 	%rs32, %r1339;
	@%p53 bra 	$L__BB0_149;
	st.global.u8 	[%rd2+3], %rs25;
	st.global.u8 	[%rd2+11], %rs26;
	st.global.u8 	[%rd2+19], %rs27;
	st.global.u8 	[%rd2+27], %rs28;
	st.global.u8 	[%rd2+35], %rs29;
	st.global.u8 	[%rd2+43], %rs30;
	st.global.u8 	[%rd2+51], %rs31;
	st.global.u8 	[%rd2+59], %rs32;
	bra.uni 	$L__BB0_150;
$L__BB0_149:
	cvt.u32.u16 	%r1001, %rs28;
	cvt.u32.u16 	%r1002, %rs27;
	prmt.b32 	%r1003, %r1002, %r1001, 0x3340U;
	cvt.u32.u16 	%r1004, %rs26;
	cvt.u32.u16 	%r1005, %rs25;
	prmt.b32 	%r1006, %r1005, %r1004, 0x3340U;
	prmt.b32 	%r1007, %r1006, %r1003, 0x5410U;
	st.global.u32 	[%rd2+24], %r1007;
	cvt.u32.u16 	%r1008, %rs32;
	cvt.u32.u16 	%r1009, %rs31;
	prmt.b32 	%r1010, %r1009, %r1008, 0x3340U;
	cvt.u32.u16 	%r1011, %rs30;
	cvt.u32.u16 	%r1012, %rs29;
	prmt.b32 	%r1013, %r1012, %r1011, 0x3340U;
	prmt.b32 	%r1014, %r1013, %r1010, 0x5410U;
	st.global.u32 	[%rd2+28], %r1014;
$L__BB0_150:
	mul.lo.s32 	%r1015, %r4, 5;
	shr.s32 	%r1016, %r1015, 5;
	and.b32  	%r172, %r1015, 31;
	setp.eq.s32 	%p54, %r172, 0;
	sub.s32 	%r173, 32, %r172;
	mul.wide.s32 	%rd67, %r1016, 4;
	add.s64 	%rd9, %rd1, %rd67;
	@%p54 bra 	$L__BB0_152;
	ld.local.u32 	%r1017, [%rd9+4];
	ld.local.u32 	%r1018, [%rd9+8];
	mul.lo.s32 	%r1019, %r1018, %r172;
	mad.lo.s32 	%r1020, %r1017, %r173, %r1019;
	add.s32 	%r1021, %r1020, 16;
	shr.s32 	%r1340, %r1021, 5;
	bra.uni 	$L__BB0_153;
$L__BB0_152:
	ld.local.u32 	%r1340, [%rd9+4];
$L__BB0_153:
	setp.eq.s32 	%p55, %r172, 0;
	cvt.u16.u32 	%rs33, %r1340;
	@%p55 bra 	$L__BB0_155;
	ld.local.u32 	%r1022, [%rd9+8];
	ld.local.u32 	%r1023, [%rd9+12];
	mul.lo.s32 	%r1024, %r1023, %r172;
	mad.lo.s32 	%r1025, %r1022, %r173, %r1024;
	add.s32 	%r1026, %r1025, 16;
	shr.s32 	%r1341, %r1026, 5;
	bra.uni 	$L__BB0_156;
$L__BB0_155:
	ld.local.u32 	%r1341, [%rd9+8];
$L__BB0_156:
	setp.eq.s32 	%p56, %r172, 0;
	cvt.u16.u32 	%rs34, %r1341;
	@%p56 bra 	$L__BB0_158;
	ld.local.u32 	%r1027, [%rd9+12];
	ld.local.u32 	%r1028, [%rd9+16];
	mul.lo.s32 	%r1029, %r1028, %r172;
	mad.lo.s32 	%r1030, %r1027, %r173, %r1029;
	add.s32 	%r1031, %r1030, 16;
	shr.s32 	%r1342, %r1031, 5;
	bra.uni 	$L__BB0_159;
$L__BB0_158:
	ld.local.u32 	%r1342, [%rd9+12];
$L__BB0_159:
	setp.eq.s32 	%p57, %r172, 0;
	cvt.u16.u32 	%rs35, %r1342;
	@%p57 bra 	$L__BB0_161;
	ld.local.u32 	%r1032, [%rd9+16];
	ld.local.u32 	%r1033, [%rd9+20];
	mul.lo.s32 	%r1034, %r1033, %r172;
	mad.lo.s32 	%r1035, %r1032, %r173, %r1034;
	add.s32 	%r1036, %r1035, 16;
	shr.s32 	%r1343, %r1036, 5;
	bra.uni 	$L__BB0_162;
$L__BB0_161:
	ld.local.u32 	%r1343, [%rd9+16];
$L__BB0_162:
	setp.eq.s32 	%p58, %r172, 0;
	cvt.u16.u32 	%rs36, %r1343;
	@%p58 bra 	$L__BB0_164;
	ld.local.u32 	%r1037, [%rd9+20];
	ld.local.u32 	%r1038, [%rd9+24];
	mul.lo.s32 	%r1039, %r1038, %r172;
	mad.lo.s32 	%r1040, %r1037, %r173, %r1039;
	add.s32 	%r1041, %r1040, 16;
	shr.s32 	%r1344, %r1041, 5;
	bra.uni 	$L__BB0_165;
$L__BB0_164:
	ld.local.u32 	%r1344, [%rd9+20];
$L__BB0_165:
	setp.eq.s32 	%p59, %r172, 0;
	cvt.u16.u32 	%rs37, %r1344;
	@%p59 bra 	$L__BB0_167;
	ld.local.u32 	%r1042, [%rd9+24];
	ld.local.u32 	%r1043, [%rd9+28];
	mul.lo.s32 	%r1044, %r1043, %r172;
	mad.lo.s32 	%r1045, %r1042, %r173, %r1044;
	add.s32 	%r1046, %r1045, 16;
	shr.s32 	%r1345, %r1046, 5;
	bra.uni 	$L__BB0_168;
$L__BB0_167:
	ld.local.u32 	%r1345, [%rd9+24];
$L__BB0_168:
	setp.eq.s32 	%p60, %r172, 0;
	cvt.u16.u32 	%rs38, %r1345;
	@%p60 bra 	$L__BB0_170;
	ld.local.u32 	%r1047, [%rd9+28];
	ld.local.u32 	%r1048, [%rd9+32];
	mul.lo.s32 	%r1049, %r1048, %r172;
	mad.lo.s32 	%r1050, %r1047, %r173, %r1049;
	add.s32 	%r1051, %r1050, 16;
	shr.s32 	%r1346, %r1051, 5;
	bra.uni 	$L__BB0_171;
$L__BB0_170:
	ld.local.u32 	%r1346, [%rd9+28];
$L__BB0_171:
	setp.eq.s32 	%p61, %r172, 0;
	cvt.u16.u32 	%rs39, %r1346;
	@%p61 bra 	$L__BB0_173;
	ld.local.u32 	%r1052, [%rd9+32];
	ld.local.u32 	%r1053, [%rd9+36];
	mul.lo.s32 	%r1054, %r1053, %r172;
	mad.lo.s32 	%r1055, %r1052, %r173, %r1054;
	add.s32 	%r1056, %r1055, 16;
	shr.s32 	%r1347, %r1056, 5;
	bra.uni 	$L__BB0_174;
$L__BB0_173:
	ld.local.u32 	%r1347, [%rd9+32];
$L__BB0_174:
	setp.gt.u32 	%p62, %r2, 17;
	cvt.u16.u32 	%rs40, %r1347;
	@%p62 bra 	$L__BB0_176;
	st.global.u8 	[%rd2+4], %rs33;
	st.global.u8 	[%rd2+12], %rs34;
	st.global.u8 	[%rd2+20], %rs35;
	st.global.u8 	[%rd2+28], %rs36;
	st.global.u8 	[%rd2+36], %rs37;
	st.global.u8 	[%rd2+44], %rs38;
	st.global.u8 	[%rd2+52], %rs39;
	st.global.u8 	[%rd2+60], %rs40;
	bra.uni 	$L__BB0_177;
$L__BB0_176:
	cvt.u32.u16 	%r1057, %rs36;
	cvt.u32.u16 	%r1058, %rs35;
	prmt.b32 	%r1059, %r1058, %r1057, 0x3340U;
	cvt.u32.u16 	%r1060, %rs34;
	cvt.u32.u16 	%r1061, %rs33;
	prmt.b32 	%r1062, %r1061, %r1060, 0x3340U;
	prmt.b32 	%r1063, %r1062, %r1059, 0x5410U;
	st.global.u32 	[%rd2+32], %r1063;
	cvt.u32.u16 	%r1064, %rs40;
	cvt.u32.u16 	%r1065, %rs39;
	prmt.b32 	%r1066, %r1065, %r1064, 0x3340U;
	cvt.u32.u16 	%r1067, %rs38;
	cvt.u32.u16 	%r1068, %rs37;
	prmt.b32 	%r1069, %r1068, %r1067, 0x3340U;
	prmt.b32 	%r1070, %r1069, %r1066, 0x5410U;
	st.global.u32 	[%rd2+36], %r1070;
$L__BB0_177:
	mul.lo.s32 	%r1071, %r4, 6;
	shr.s32 	%r1072, %r1071, 5;
	and.b32  	%r198, %r1071, 30;
	setp.eq.s32 	%p63, %r198, 0;
	sub.s32 	%r199, 32, %r198;
	mul.wide.s32 	%rd68, %r1072, 4;
	add.s64 	%rd10, %rd1, %rd68;
	@%p63 bra 	$L__BB0_179;
	ld.local.u32 	%r1073, [%rd10+4];
	ld.local.u32 	%r1074, [%rd10+8];
	mul.lo.s32 	%r1075, %r1074, %r198;
	mad.lo.s32 	%r1076, %r1073, %r199, %r1075;
	add.s32 	%r1077, %r1076, 16;
	shr.s32 	%r1348, %r1077, 5;
	bra.uni 	$L__BB0_180;
$L__BB0_179:
	ld.local.u32 	%r1348, [%rd10+4];
$L__BB0_180:
	setp.eq.s32 	%p64, %r198, 0;
	cvt.u16.u32 	%rs41, %r1348;
	@%p64 bra 	$L__BB0_182;
	ld.local.u32 	%r1078, [%rd10+8];
	ld.local.u32 	%r1079, [%rd10+12];
	mul.lo.s32 	%r1080, %r1079, %r198;
	mad.lo.s32 	%r1081, %r1078, %r199, %r1080;
	add.s32 	%r1082, %r1081, 16;
	shr.s32 	%r1349, %r1082, 5;
	bra.uni 	$L__BB0_183;
$L__BB0_182:
	ld.local.u32 	%r1349, [%rd10+8];
$L__BB0_183:
	setp.eq.s32 	%p65, %r198, 0;
	cvt.u16.u32 	%rs42, %r1349;
	@%p65 bra 	$L__BB0_185;
	ld.local.u32 	%r1083, [%rd10+12];
	ld.local.u32 	%r1084, [%rd10+16];
	mul.lo.s32 	%r1085, %r1084, %r198;
	mad.lo.s32 	%r1086, %r1083, %r199, %r1085;
	add.s32 	%r1087, %r1086, 16;
	shr.s32 	%r1350, %r1087, 5;
	bra.uni 	$L__BB0_186;
$L__BB0_185:
	ld.local.u32 	%r1350, [%rd10+12];
$L__BB0_186:
	setp.eq.s32 	%p66, %r198, 0;
	cvt.u16.u32 	%rs43, %r1350;
	@%p66 bra 	$L__BB0_188;
	ld.local.u32 	%r1088, [%rd10+16];
	ld.local.u32 	%r1089, [%rd10+20];
	mul.lo.s32 	%r1090, %r1089, %r198;
	mad.lo.s32 	%r1091, %r1088, %r199, %r1090;
	add.s32 	%r1092, %r1091, 16;
	shr.s32 	%r1351, %r1092, 5;
	bra.uni 	$L__BB0_189;
$L__BB0_188:
	ld.local.u32 	%r1351, [%rd10+16];
$L__BB0_189:
	setp.eq.s32 	%p67, %r198, 0;
	cvt.u16.u32 	%rs44, %r1351;
	@%p67 bra 	$L__BB0_191;
	ld.local.u32 	%r1093, [%rd10+20];
	ld.local.u32 	%r1094, [%rd10+24];
	mul.lo.s32 	%r1095, %r1094, %r198;
	mad.lo.s32 	%r1096, %r1093, %r199, %r1095;
	add.s32 	%r1097, %r1096, 16;
	shr.s32 	%r1352, %r1097, 5;
	bra.uni 	$L__BB0_192;
$L__BB0_191:
	ld.local.u32 	%r1352, [%rd10+20];
$L__BB0_192:
	setp.eq.s32 	%p68, %r198, 0;
	cvt.u16.u32 	%rs45, %r1352;
	@%p68 bra 	$L__BB0_194;
	ld.local.u32 	%r1098, [%rd10+24];
	ld.local.u32 	%r1099, [%rd10+28];
	mul.lo.s32 	%r1100, %r1099, %r198;
	mad.lo.s32 	%r1101, %r1098, %r199, %r1100;
	add.s32 	%r1102, %r1101, 16;
	shr.s32 	%r1353, %r1102, 5;
	bra.uni 	$L__BB0_195;
$L__BB0_194:
	ld.local.u32 	%r1353, [%rd10+24];
$L__BB0_195:
	setp.eq.s32 	%p69, %r198, 0;
	cvt.u16.u32 	%rs46, %r1353;
	@%p69 bra 	$L__BB0_197;
	ld.local.u32 	%r1103, [%rd10+28];
	ld.local.u32 	%r1104, [%rd10+32];
	mul.lo.s32 	%r1105, %r1104, %r198;
	mad.lo.s32 	%r1106, %r1103, %r199, %r1105;
	add.s32 	%r1107, %r1106, 16;
	shr.s32 	%r1354, %r1107, 5;
	bra.uni 	$L__BB0_198;
$L__BB0_197:
	ld.local.u32 	%r1354, [%rd10+28];
$L__BB0_198:
	setp.eq.s32 	%p70, %r198, 0;
	cvt.u16.u32 	%rs47, %r1354;
	@%p70 bra 	$L__BB0_200;
	ld.local.u32 	%r1108, [%rd10+32];
	ld.local.u32 	%r1109, [%rd10+36];
	mul.lo.s32 	%r1110, %r1109, %r198;
	mad.lo.s32 	%r1111, %r1108, %r199, %r1110;
	add.s32 	%r1112, %r1111, 16;
	shr.s32 	%r1355, %r1112, 5;
	bra.uni 	$L__BB0_201;
$L__BB0_200:
	ld.local.u32 	%r1355, [%rd10+32];
$L__BB0_201:
	setp.gt.u32 	%p71, %r2, 17;
	cvt.u16.u32 	%rs48, %r1355;
	@%p71 bra 	$L__BB0_203;
	st.global.u8 	[%rd2+5], %rs41;
	st.global.u8 	[%rd2+13], %rs42;
	st.global.u8 	[%rd2+21], %rs43;
	st.global.u8 	[%rd2+29], %rs44;
	st.global.u8 	[%rd2+37], %rs45;
	st.global.u8 	[%rd2+45], %rs46;
	st.global.u8 	[%rd2+53], %rs47;
	st.global.u8 	[%rd2+61], %rs48;
	bra.uni 	$L__BB0_204;
$L__BB0_203:
	cvt.u32.u16 	%r1113, %rs44;
	cvt.u32.u16 	%r1114, %rs43;
	prmt.b32 	%r1115, %r1114, %r1113, 0x3340U;
	cvt.u32.u16 	%r1116, %rs42;
	cvt.u32.u16 	%r1117, %rs41;
	prmt.b32 	%r1118, %r1117, %r1116, 0x3340U;
	prmt.b32 	%r1119, %r1118, %r1115, 0x5410U;
	st.global.u32 	[%rd2+40], %r1119;
	cvt.u32.u16 	%r1120, %rs48;
	cvt.u32.u16 	%r1121, %rs47;
	prmt.b32 	%r1122, %r1121, %r1120, 0x3340U;
	cvt.u32.u16 	%r1123, %rs46;
	cvt.u32.u16 	%r1124, %rs45;
	prmt.b32 	%r1125, %r1124, %r1123, 0x3340U;
	prmt.b32 	%r1126, %r1125, %r1122, 0x5410U;
	st.global.u32 	[%rd2+44], %r1126;
$L__BB0_204:
	mul.lo.s32 	%r1127, %r4, 7;
	shr.s32 	%r1128, %r1127, 5;
	and.b32  	%r224, %r1127, 31;
	setp.eq.s32 	%p72, %r224, 0;
	sub.s32 	%r225, 32, %r224;
	mul.wide.s32 	%rd69, %r1128, 4;
	add.s64 	%rd11, %rd1, %rd69;
	@%p72 bra 	$L__BB0_206;
	ld.local.u32 	%r1129, [%rd11+4];
	ld.local.u32 	%r1130, [%rd11+8];
	mul.lo.s32 	%r1131, %r1130, %r224;
	mad.lo.s32 	%r1132, %r1129, %r225, %r1131;
	add.s32 	%r1133, %r1132, 16;
	shr.s32 	%r1356, %r1133, 5;
	bra.uni 	$L__BB0_207;
$L__BB0_206:
	ld.local.u32 	%r1356, [%rd11+4];
$L__BB0_207:
	setp.eq.s32 	%p73, %r224, 0;
	cvt.u16.u32 	%rs49, %r1356;
	@%p73 bra 	$L__BB0_209;
	ld.local.u32 	%r1134, [%rd11+8];
	ld.local.u32 	%r1135, [%rd11+12];
	mul.lo.s32 	%r1136, %r1135, %r224;
	mad.lo.s32 	%r1137, %r1134, %r225, %r1136;
	add.s32 	%r1138, %r1137, 16;
	shr.s32 	%r1357, %r1138, 5;
	bra.uni 	$L__BB0_210;
$L__BB0_209:
	ld.local.u32 	%r1357, [%rd11+8];
$L__BB0_210:
	setp.eq.s32 	%p74, %r224, 0;
	cvt.u16.u32 	%rs50, %r1357;
	@%p74 bra 	$L__BB0_212;
	ld.local.u32 	%r1139, [%rd11+12];
	ld.local.u32 	%r1140, [%rd11+16];
	mul.lo.s32 	%r1141, %r1140, %r224;
	mad.lo.s32 	%r1142, %r1139, %r225, %r1141;
	add.s32 	%r1143, %r1142, 16;
	shr.s32 	%r1358, %r1143, 5;
	bra.uni 	$L__BB0_213;
$L__BB0_212:
	ld.local.u32 	%r1358, [%rd11+12];
$L__BB0_213:
	setp.eq.s32 	%p75, %r224, 0;
	cvt.u16.u32 	%rs51, %r1358;
	@%p75 bra 	$L__BB0_215;
	ld.local.u32 	%r1144, [%rd11+16];
	ld.local.u32 	%r1145, [%rd11+20];
	mul.lo.s32 	%r1146, %r1145, %r224;
	mad.lo.s32 	%r1147, %r1144, %r225, %r1146;
	add.s32 	%r1148, %r1147, 16;
	shr.s32 	%r1359, %r1148, 5;
	bra.uni 	$L__BB0_216;
$L__BB0_215:
	ld.local.u32 	%r1359, [%rd11+16];
$L__BB0_216:
	setp.eq.s32 	%p76, %r224, 0;
	cvt.u16.u32 	%rs52, %r1359;
	@%p76 bra 	$L__BB0_218;
	ld.local.u32 	%r1149, [%rd11+20];
	ld.local.u32 	%r1150, [%rd11+24];
	mul.lo.s32 	%r1151, %r1150, %r224;
	mad.lo.s32 	%r1152, %r1149, %r225, %r1151;
	add.s32 	%r1153, %r1152, 16;
	shr.s32 	%r1360, %r1153, 5;
	bra.uni 	$L__BB0_219;
$L__BB0_218:
	ld.local.u32 	%r1360, [%rd11+20];
$L__BB0_219:
	setp.eq.s32 	%p77, %r224, 0;
	cvt.u16.u32 	%rs53, %r1360;
	@%p77 bra 	$L__BB0_221;
	ld.local.u32 	%r1154, [%rd11+24];
	ld.local.u32 	%r1155, [%rd11+28];
	mul.lo.s32 	%r1156, %r1155, %r224;
	mad.lo.s32 	%r1157, %r1154, %r225, %r1156;
	add.s32 	%r1158, %r1157, 16;
	shr.s32 	%r1361, %r1158, 5;
	bra.uni 	$L__BB0_222;
$L__BB0_221:
	ld.local.u32 	%r1361, [%rd11+24];
$L__BB0_222:
	setp.eq.s32 	%p78, %r224, 0;
	cvt.u16.u32 	%rs54, %r1361;
	@%p78 bra 	$L__BB0_224;
	ld.local.u32 	%r1159, [%rd11+28];
	ld.local.u32 	%r1160, [%rd11+32];
	mul.lo.s32 	%r1161, %r1160, %r224;
	mad.lo.s32 	%r1162, %r1159, %r225, %r1161;
	add.s32 	%r1163, %r1162, 16;
	shr.s32 	%r1362, %r1163, 5;
	bra.uni 	$L__BB0_225;
$L__BB0_224:
	ld.local.u32 	%r1362, [%rd11+28];
$L__BB0_225:
	setp.eq.s32 	%p79, %r224, 0;
	cvt.u16.u32 	%rs55, %r1362;
	@%p79 bra 	$L__BB0_227;
	ld.local.u32 	%r1164, [%rd11+32];
	ld.local.u32 	%r1165, [%rd11+36];
	mul.lo.s32 	%r1166, %r1165, %r224;
	mad.lo.s32 	%r1167, %r1164, %r225, %r1166;
	add.s32 	%r1168, %r1167, 16;
	shr.s32 	%r1363, %r1168, 5;
	bra.uni 	$L__BB0_228;
$L__BB0_227:
	ld.local.u32 	%r1363, [%rd11+32];
$L__BB0_228:
	setp.gt.u32 	%p80, %r2, 17;
	cvt.u16.u32 	%rs56, %r1363;
	@%p80 bra 	$L__BB0_230;
	st.global.u8 	[%rd2+6], %rs49;
	st.global.u8 	[%rd2+14], %rs50;
	st.global.u8 	[%rd2+22], %rs51;
	st.global.u8 	[%rd2+30], %rs52;
	st.global.u8 	[%rd2+38], %rs53;
	st.global.u8 	[%rd2+46], %rs54;
	st.global.u8 	[%rd2+54], %rs55;
	st.global.u8 	[%rd2+62], %rs56;
	bra.uni 	$L__BB0_231;
$L__BB0_230:
	cvt.u32.u16 	%r1169, %rs52;
	cvt.u32.u16 	%r1170, %rs51;
	prmt.b32 	%r1171, %r1170, %r1169, 0x3340U;
	cvt.u32.u16 	%r1172, %rs50;
	cvt.u32.u16 	%r1173, %rs49;
	prmt.b32 	%r1174, %r1173, %r1172, 0x3340U;
	prmt.b32 	%r1175, %r1174, %r1171, 0x5410U;
	st.global.u32 	[%rd2+48], %r1175;
	cvt.u32.u16 	%r1176, %rs56;
	cvt.u32.u16 	%r1177, %rs55;
	prmt.b32 	%r1178, %r1177, %r1176, 0x3340U;
	cvt.u32.u16 	%r1179, %rs54;
	cvt.u32.u16 	%r1180, %rs53;
	prmt.b32 	%r1181, %r1180, %r1179, 0x3340U;
	prmt.b32 	%r1182, %r1181, %r1178, 0x5410U;
	st.global.u32 	[%rd2+52], %r1182;
$L__BB0_231:
	shl.b32 	%r1183, %r4, 3;
	shr.s32 	%r1184, %r4, 2;
	and.b32  	%r250, %r1183, 24;
	setp.eq.s32 	%p81, %r250, 0;
	sub.s32 	%r251, 32, %r250;
	mul.wide.s32 	%rd70, %r1184, 4;
	add.s64 	%rd12, %rd1, %rd70;
	@%p81 bra 	$L__BB0_233;
	ld.local.u32 	%r1185, [%rd12+4];
	ld.local.u32 	%r1186, [%rd12+8];
	mul.lo.s32 	%r1187, %r1186, %r250;
	mad.lo.s32 	%r1188, %r1185, %r251, %r1187;
	add.s32 	%r1189, %r1188, 16;
	shr.s32 	%r1364, %r1189, 5;
	bra.uni 	$L__BB0_234;
$L__BB0_233:
	ld.local.u32 	%r1364, [%rd12+4];
$L__BB0_234:
	setp.eq.s32 	%p82, %r250, 0;
	cvt.u16.u32 	%rs57, %r1364;
	@%p82 bra 	$L__BB0_236;
	ld.local.u32 	%r1190, [%rd12+8];
	ld.local.u32 	%r1191, [%rd12+12];
	mul.lo.s32 	%r1192, %r1191, %r250;
	mad.lo.s32 	%r1193, %r1190, %r251, %r1192;
	add.s32 	%r1194, %r1193, 16;
	shr.s32 	%r1365, %r1194, 5;
	bra.uni 	$L__BB0_237;
$L__BB0_236:
	ld.local.u32 	%r1365, [%rd12+8];
$L__BB0_237:
	setp.eq.s32 	%p83, %r250, 0;
	cvt.u16.u32 	%rs58, %r1365;
	@%p83 bra 	$L__BB0_239;
	ld.local.u32 	%r1195, [%rd12+12];
	ld.local.u32 	%r1196, [%rd12+16];
	mul.lo.s32 	%r1197, %r1196, %r250;
	mad.lo.s32 	%r1198, %r1195, %r251, %r1197;
	add.s32 	%r1199, %r1198, 16;
	shr.s32 	%r1366, %r1199, 5;
	bra.uni 	$L__BB0_240;
$L__BB0_239:
	ld.local.u32 	%r1366, [%rd12+12];
$L__BB0_240:
	setp.eq.s32 	%p84, %r250, 0;
	cvt.u16.u32 	%rs59, %r1366;
	@%p84 bra 	$L__BB0_242;
	ld.local.u32 	%r1200, [%rd12+16];
	ld.local.u32 	%r1201, [%rd12+20];
	mul.lo.s32 	%r1202, %r1201, %r250;
	mad.lo.s32 	%r1203, %r1200, %r251, %r1202;
	add.s32 	%r1204, %r1203, 16;
	shr.s32 	%r1367, %r1204, 5;
	bra.uni 	$L__BB0_243;
$L__BB0_242:
	ld.local.u32 	%r1367, [%rd12+16];
$L__BB0_243:
	setp.eq.s32 	%p85, %r250, 0;
	cvt.u16.u32 	%rs60, %r1367;
	@%p85 bra 	$L__BB0_245;
	ld.local.u32 	%r1205, [%rd12+20];
	ld.local.u32 	%r1206, [%rd12+24];
	mul.lo.s32 	%r1207, %r1206, %r250;
	mad.lo.s32 	%r1208, %r1205, %r251, %r1207;
	add.s32 	%r1209, %r1208, 16;
	shr.s32 	%r1368, %r1209, 5;
	bra.uni 	$L__BB0_246;
$L__BB0_245:
	ld.local.u32 	%r1368, [%rd12+20];
$L__BB0_246:
	setp.eq.s32 	%p86, %r250, 0;
	cvt.u16.u32 	%rs61, %r1368;
	@%p86 bra 	$L__BB0_248;
	ld.local.u32 	%r1210, [%rd12+24];
	ld.local.u32 	%r1211, [%rd12+28];
	mul.lo.s32 	%r1212, %r1211, %r250;
	mad.lo.s32 	%r1213, %r1210, %r251, %r1212;
	add.s32 	%r1214, %r1213, 16;
	shr.s32 	%r1369, %r1214, 5;
	bra.uni 	$L__BB0_249;
$L__BB0_248:
	ld.local.u32 	%r1369, [%rd12+24];
$L__BB0_249:
	setp.eq.s32 	%p87, %r250, 0;
	cvt.u16.u32 	%rs62, %r1369;
	@%p87 bra 	$L__BB0_251;
	ld.local.u32 	%r1215, [%rd12+28];
	ld.local.u32 	%r1216, [%rd12+32];
	mul.lo.s32 	%r1217, %r1216, %r250;
	mad.lo.s32 	%r1218, %r1215, %r251, %r1217;
	add.s32 	%r1219, %r1218, 16;
	shr.s32 	%r1370, %r1219, 5;
	bra.uni 	$L__BB0_252;
$L__BB0_251:
	ld.local.u32 	%r1370, [%rd12+28];
$L__BB0_252:
	setp.eq.s32 	%p88, %r250, 0;
	cvt.u16.u32 	%rs63, %r1370;
	@%p88 bra 	$L__BB0_254;
	ld.local.u32 	%r1220, [%rd12+32];
	ld.local.u32 	%r1221, [%rd12+36];
	mul.lo.s32 	%r1222, %r1221, %r250;
	mad.lo.s32 	%r1223, %r1220, %r251, %r1222;
	add.s32 	%r1224, %r1223, 16;
	shr.s32 	%r1371, %r1224, 5;
	bra.uni 	$L__BB0_255;
$L__BB0_254:
	ld.local.u32 	%r1371, [%rd12+32];
$L__BB0_255:
	setp.gt.u32 	%p89, %r2, 17;
	cvt.u16.u32 	%rs64, %r1371;
	@%p89 bra 	$L__BB0_257;
	st.global.u8 	[%rd2+7], %rs57;
	st.global.u8 	[%rd2+15], %rs58;
	st.global.u8 	[%rd2+23], %rs59;
	st.global.u8 	[%rd2+31], %rs60;
	st.global.u8 	[%rd2+39], %rs61;
	st.global.u8 	[%rd2+47], %rs62;
	st.global.u8 	[%rd2+55], %rs63;
	st.global.u8 	[%rd2+63], %rs64;
	bra.uni 	$L__BB0_258;
$L__BB0_257:
	cvt.u32.u16 	%r1225, %rs60;
	cvt.u32.u16 	%r1226, %rs59;
	prmt.b32 	%r1227, %r1226, %r1225, 0x3340U;
	cvt.u32.u16 	%r1228, %rs58;
	cvt.u32.u16 	%r1229, %rs57;
	prmt.b32 	%r1230, %r1229, %r1228, 0x3340U;
	prmt.b32 	%r1231, %r1230, %r1227, 0x5410U;
	st.global.u32 	[%rd2+56], %r1231;
	cvt.u32.u16 	%r1232, %rs64;
	cvt.u32.u16 	%r1233, %rs63;
	prmt.b32 	%r1234, %r1233, %r1232, 0x3340U;
	cvt.u32.u16 	%r1235, %rs62;
	cvt.u32.u16 	%r1236, %rs61;
	prmt.b32 	%r1237, %r1236, %r1235, 0x3340U;
	prmt.b32 	%r1238, %r1237, %r1234, 0x5410U;
	st.global.u32 	[%rd2+60], %r1238;
$L__BB0_258:
	ret;

}


// ===== COMPILED SASS (sm_100) =====

	.target	sm_100

	.elftype	@"ET_EXEC"


//--------------------- .note.nv.tkinfo           --------------------------
	.section	.note.nv.tkinfo,"",@"SHT_NOTE"
	.sectionflags	@"SHF_NOTE_NV_TKINFO"
	.tkinfo
        /*0018*/ 	.word	0x00000002
        /*0030*/ 	.string	""
        /*0030*/ 	.string	"ptxas"
        /*0030*/ 	.string	"Cuda compilation tools, release 13.0, V13.0.88"
        /*0030*/ 	.string	"Build cuda_13.0.r13.0/compiler.36424714_0"
        /*0030*/ 	.string	"-arch sm_100 -m 64 "



//--------------------- .note.nv.cuinfo           --------------------------
	.section	.note.nv.cuinfo,"",@"SHT_NOTE"
	.sectionflags	@"SHF_NOTE_NV_CUINFO"
        /*0018*/ 	.short	0x0002
        /*001a*/ 	.short	0x0064
        /*001c*/ 	.short	0x0082
	.zero		2


//--------------------- .nv.info                  --------------------------
	.section	.nv.info,"",@"SHT_CUDA_INFO"
	.align	4


	//----- nvinfo : EIATTR_REGCOUNT
	.align		4
        /*0000*/ 	.byte	0x04, 0x2f
        /*0002*/ 	.short	(.L_3 - .L_2)
	.align		4
.L_2:
        /*0004*/ 	.word	index@(_Z26kernel_all_modes_per_blockPKiS0_S0_S0_Phi)
        /*0008*/ 	.word	0x00000020


	//----- nvinfo : EIATTR_FRAME_SIZE
	.align		4
.L_3:
        /*000c*/ 	.byte	0x04, 0x11
        /*000e*/ 	.short	(.L_5 - .L_4)
	.align		4
.L_4:
        /*0010*/ 	.word	index@(_Z26kernel_all_modes_per_blockPKiS0_S0_S0_Phi)
        /*0014*/ 	.word	0x00000088


	//----- nvinfo : EIATTR_MIN_STACK_SIZE
	.align		4
.L_5:
        /*0018*/ 	.byte	0x04, 0x12
        /*001a*/ 	.short	(.L_7 - .L_6)
	.align		4
.L_6:
        /*001c*/ 	.word	index@(_Z26kernel_all_modes_per_blockPKiS0_S0_S0_Phi)
        /*0020*/ 	.word	0x00000088
.L_7:


//--------------------- .nv.compat                --------------------------
	.section	.nv.compat,"",@"SHT_CUDA_COMPAT_INFO"
	.align	4
        /*0000*/ 	.byte	0x02, 0x09, 0x00, 0x00, 0x02, 0x02, 0x01, 0x00, 0x02, 0x05, 0x05, 0x00, 0x03, 0x07, 0x01, 0x01
        /*0010*/ 	.byte	0x02, 0x03, 0x00, 0x00, 0x02, 0x06, 0x01, 0x00, 0x04, 0x0b, 0x08, 0x00, 0x09, 0x00, 0x00, 0x00
        /*0020*/ 	.byte	0x00, 0x00, 0x00, 0x00


//--------------------- .nv.info._Z26kernel_all_modes_per_blockPKiS0_S0_S0_Phi --------------------------
	.section	.nv.info._Z26kernel_all_modes_per_blockPKiS0_S0_S0_Phi,"",@"SHT_CUDA_INFO"
	.sectionflags	@""
	.align	4


	//----- nvinfo : EIATTR_CUDA_API_VERSION
	.align		4
        /*0000*/ 	.byte	0x04, 0x37
        /*0002*/ 	.short	(.L_9 - .L_8)
.L_8:
        /*0004*/ 	.word	0x00000082


	//----- nvinfo : EIATTR_KPARAM_INFO
	.align		4
.L_9:
        /*0008*/ 	.byte	0x04, 0x17
        /*000a*/ 	.short	(.L_11 - .L_10)
.L_10:
        /*000c*/ 	.word	0x00000000
        /*0010*/ 	.short	0x0005
        /*0012*/ 	.short	0x0028
        /*0014*/ 	.byte	0x00, 0xf0, 0x11, 0x00


	//----- nvinfo : EIATTR_KPARAM_INFO
	.align		4
.L_11:
        /*0018*/ 	.byte	0x04, 0x17
        /*001a*/ 	.short	(.L_13 - .L_12)
.L_12:
        /*001c*/ 	.word	0x00000000
        /*0020*/ 	.short	0x0004
        /*0022*/ 	.short	0x0020
        /*0024*/ 	.byte	0x00, 0xf5, 0x21, 0x00


	//----- nvinfo : EIATTR_KPARAM_INFO
	.align		4
.L_13:
        /*0028*/ 	.byte	0x04, 0x17
        /*002a*/ 	.short	(.L_15 - .L_14)
.L_14:
        /*002c*/ 	.word	0x00000000
        /*0030*/ 	.short	0x0003
        /*0032*/ 	.short	0x0018
        /*0034*/ 	.byte	0x00, 0xf5, 0x21, 0x00


	//----- nvinfo : EIATTR_KPARAM_INFO
	.align		4
.L_15:
        /*0038*/ 	.byte	0x04, 0x17
        /*003a*/ 	.short	(.L_17 - .L_16)
.L_16:
        /*003c*/ 	.word	0x00000000
        /*0040*/ 	.short	0x0002
        /*0042*/ 	.short	0x0010
        /*0044*/ 	.byte	0x00, 0xf5, 0x21, 0x00


	//----- nvinfo : EIATTR_KPARAM_INFO
	.align		4
.L_17:
        /*0048*/ 	.byte	0x04, 0x17
        /*004a*/ 	.short	(.L_19 - .L_18)
.L_18:
        /*004c*/ 	.word	0x00000000
        /*0050*/ 	.short	0x0001
        /*0052*/ 	.short	0x0008
        /*0054*/ 	.byte	0x00, 0xf5, 0x21, 0x00


	//----- nvinfo : EIATTR_KPARAM_INFO
	.align		4
.L_19:
        /*0058*/ 	.byte	0x04, 0x17
        /*005a*/ 	.short	(.L_21 - .L_20)
.L_20:
        /*005c*/ 	.word	0x00000000
        /*0060*/ 	.short	0x0000
        /*0062*/ 	.short	0x0000
        /*0064*/ 	.byte	0x00, 0xf5, 0x21, 0x00


	//----- nvinfo : EIATTR_SPARSE_MMA_MASK
	.align		4
.L_21:
        /*0068*/ 	.byte	0x03, 0x50
        /*006a*/ 	.short	0x0000


	//----- nvinfo : EIATTR_MAXREG_COUNT
	.align		4
        /*006c*/ 	.byte	0x03, 0x1b
        /*006e*/ 	.short	0x00ff


	//----- nvinfo : EIATTR_NUM_BARRIERS
	.align		4
        /*0070*/ 	.byte	0x02, 0x4c
        /*0072*/ 	.byte	0x01
	.zero		1


	//----- nvinfo : EIATTR_MERCURY_ISA_VERSION
	.align		4
        /*0074*/ 	.byte	0x03, 0x5f
        /*0076*/ 	.short	0x0101


	//----- nvinfo : EIATTR_UNUSED_LOAD_BYTE_OFFSET
	.align		4
        /*0078*/ 	.byte	0x04, 0x44
        /*007a*/ 	.short	(.L_23 - .L_22)


	//   ....[0]....
.L_22:
        /*007c*/ 	.word	0x00005f40
        /*0080*/ 	.word	0x0000fff0


	//----- nvinfo : EIATTR_VRC_CTA_INIT_COUNT
	.align		4
.L_23:
        /*0084*/ 	.byte	0x02, 0x4a
	.zero		1
	.zero		1


	//----- nvinfo : EIATTR_EXIT_INSTR_OFFSETS
	.align		4
        /*0088*/ 	.byte	0x04, 0x1c
        /*008a*/ 	.short	(.L_25 - .L_24)


	//   ....[0]....
.L_24:
        /*008c*/ 	.word	0x00000050


	//   ....[1]....
        /*0090*/ 	.word	0x000002c0


	//   ....[2]....
        /*0094*/ 	.word	0x00001730


	//   ....[3]....
        /*0098*/ 	.word	0x00005330


	//   ....[4]....
        /*009c*/ 	.word	0x00005440


	//   ....[5]....
        /*00a0*/ 	.word	0x00005e60


	//   ....[6]....
        /*00a4*/ 	.word	0x00005ef0


	//   ....[7]....
        /*00a8*/ 	.word	0x00006490


	//----- nvinfo : EIATTR_CRS_STACK_SIZE
	.align		4
.L_25:
        /*00ac*/ 	.byte	0x04, 0x1e
        /*00ae*/ 	.short	(.L_27 - .L_26)
.L_26:
        /*00b0*/ 	.word	0x00000000


	//----- nvinfo : EIATTR_CBANK_PARAM_SIZE
	.align		4
.L_27:
        /*00b4*/ 	.byte	0x03, 0x19
        /*00b6*/ 	.short	0x002c


	//----- nvinfo : EIATTR_PARAM_CBANK
	.align		4
        /*00b8*/ 	.byte	0x04, 0x0a
        /*00ba*/ 	.short	(.L_29 - .L_28)
	.align		4
.L_28:
        /*00bc*/ 	.word	index@(.nv.constant0._Z26kernel_all_modes_per_blockPKiS0_S0_S0_Phi)
        /*00c0*/ 	.short	0x0380
        /*00c2*/ 	.short	0x002c


	//----- nvinfo : EIATTR_SW_WAR
	.align		4
.L_29:
        /*00c4*/ 	.byte	0x04, 0x36
        /*00c6*/ 	.short	(.L_31 - .L_30)
.L_30:
        /*00c8*/ 	.word	0x00000008
.L_31:


//--------------------- .nv.callgraph             --------------------------
	.section	.nv.callgraph,"",@"SHT_CUDA_CALLGRAPH"
	.align	4
	.sectionentsize	8
	.align		4
        /*0000*/ 	.word	0x00000000
	.align		4
        /*0004*/ 	.word	0xffffffff
	.align		4
        /*0008*/ 	.word	0x00000000
	.align		4
        /*000c*/ 	.word	0xfffffffe
	.align		4
        /*0010*/ 	.word	0x00000000
	.align		4
        /*0014*/ 	.word	0xfffffffd
	.align		4
        /*0018*/ 	.word	0x00000000
	.align		4
        /*001c*/ 	.word	0xfffffffc


//--------------------- .nv.constant3             --------------------------
	.section	.nv.constant3,"a",@progbits
	.align	2
.nv.constant3:
	.type		c_modedisp2sampledisp,@object
	.size		c_modedisp2sampledisp,(.L_0 - c_modedisp2sampledisp)
c_modedisp2sampledisp:
        /*0000*/ 	.byte	0x00, 0x02, 0x05, 0x09, 0x0d, 0x11, 0x15, 0x1a, 0x20
.L_0:
	.zero		1
	.type		c_modedisp2invsampledisp,@object
	.size		c_modedisp2invsampledisp,(.L_1 - c_modedisp2invsampledisp)
c_modedisp2invsampledisp:
        /*000a*/ 	.byte	0x00, 0x00, 0x00, 0x10, 0x66, 0x06, 0x8e, 0x03, 0x76, 0x02, 0xe2, 0x01, 0x86, 0x01, 0x3b, 0x01
        /*001a*/ 	.byte	0x00, 0x01
.L_1:


//--------------------- .text._Z26kernel_all_modes_per_blockPKiS0_S0_S0_Phi --------------------------
	.section	.text._Z26kernel_all_modes_per_blockPKiS0_S0_S0_Phi,"ax",@progbits
	.align	128
        .global         _Z26kernel_all_modes_per_blockPKiS0_S0_S0_Phi
        .type           _Z26kernel_all_modes_per_blockPKiS0_S0_S0_Phi,@function
        .size           _Z26kernel_all_modes_per_blockPKiS0_S0_S0_Phi,(.L_x_61 - _Z26kernel_all_modes_per_blockPKiS0_S0_S0_Phi)
        .other          _Z26kernel_all_modes_per_blockPKiS0_S0_S0_Phi,@"STO_CUDA_ENTRY STV_DEFAULT"
_Z26kernel_all_modes_per_blockPKiS0_S0_S0_Phi:
.text._Z26kernel_all_modes_per_blockPKiS0_S0_S0_Phi:
[----:B------:R-:W0:Y:S01]  /*0000*/  LDC R1, c[0x0][0x37c] ;  /* 0x0000df00ff017b82 */ /* 0x000e220000000800 */
[----:B------:R-:W1:Y:S01]  /*0010*/  S2R R20, SR_CTAID.X ;  /* 0x0000000000147919 */ /* 0x000e620000002500 */
[----:B------:R-:W1:Y:S01]  /*0020*/  LDCU UR4, c[0x0][0x3a8] ;  /* 0x00007500ff0477ac */ /* 0x000e620008000800 */
[----:B0-----:R-:W-:Y:S01]  /*0030*/  VIADD R1, R1, 0xffffff78 ;  /* 0xffffff7801017836 */ /* 0x001fe20000000000 */
[----:B-1----:R-:W-:-:S13]  /*0040*/  ISETP.GE.AND P0, PT, R20, UR4, PT ;  /* 0x0000000414007c0c */ /* 0x002fda000bf06270 */
[----:B------:R-:W-:Y:S05]  /*0050*/  @P0 EXIT ;  /* 0x000000000000094d */ /* 0x000fea0003800000 */
[----:B------:R-:W0:Y:S01]  /*0060*/  S2R R3, SR_TID.X ;  /* 0x0000000000037919 */ /* 0x000e220000002100 */
[----:B------:R-:W1:Y:S01]  /*0070*/  LDCU.64 UR10, c[0x0][0x358] ;  /* 0x00006b00ff0a77ac */ /* 0x000e620008000a00 */
[----:B------:R-:W-:Y:S01]  /*0080*/  BSSY.RECONVERGENT B0, `(.L_x_0) ;  /* 0x0000022000007945 */ /* 0x000fe20003800200 */
[C---:B0-----:R-:W-:Y:S02]  /*0090*/  ISETP.GT.U32.AND P0, PT, R3.reuse, 0x10, PT ;  /* 0x000000100300780c */ /* 0x041fe40003f04070 */
[----:B------:R-:W-:-:S11]  /*00a0*/  ISETP.GT.U32.AND P1, PT, R3, 0x22, PT ;  /* 0x000000220300780c */ /* 0x000fd60003f24070 */
[----:B-1----:R-:W-:Y:S05]  /*00b0*/  @P0 BRA `(.L_x_1) ;  /* 0x0000000000780947 */ /* 0x002fea0003800000 */
[----:B------:R-:W0:Y:S01]  /*00c0*/  LDC.64 R4, c[0x0][0x380] ;  /* 0x0000e000ff047b82 */ /* 0x000e220000000a00 */
[----:B------:R-:W-:-:S07]  /*00d0*/  IMAD R13, R20, 0x11, R3 ;  /* 0x00000011140d7824 */ /* 0x000fce00078e0203 */
[----:B------:R-:W1:Y:S08]  /*00e0*/  LDC.64 R6, c[0x0][0x388] ;  /* 0x0000e200ff067b82 */ /* 0x000e700000000a00 */
[----:B------:R-:W2:Y:S08]  /*00f0*/  LDC.64 R8, c[0x0][0x390] ;  /* 0x0000e400ff087b82 */ /* 0x000eb00000000a00 */
[----:B------:R-:W3:Y:S01]  /*0100*/  LDC.64 R10, c[0x0][0x398] ;  /* 0x0000e600ff0a7b82 */ /* 0x000ee20000000a00 */
[----:B0-----:R-:W-:-:S06]  /*0110*/  IMAD.WIDE.U32 R4, R13, 0x4, R4 ;  /* 0x000000040d047825 */ /* 0x001fcc00078e0004 */
[----:B------:R0:W4:Y:S01]  /*0120*/  LDG.E.CONSTANT R4, desc[UR10][R4.64] ;  /* 0x0000000a04047981 */ /* 0x000122000c1e9900 */
[----:B-1----:R-:W-:-:S06]  /*0130*/  IMAD.WIDE.U32 R6, R13, 0x4, R6 ;  /* 0x000000040d067825 */ /* 0x002fcc00078e0006 */
[----:B------:R1:W5:Y:S01]  /*0140*/  LDG.E.CONSTANT R6, desc[UR10][R6.64] ;  /* 0x0000000a06067981 */ /* 0x000362000c1e9900 */
[----:B--2---:R-:W-:-:S06]  /*0150*/  IMAD.WIDE.U32 R8, R13, 0x4, R8 ;  /* 0x000000040d087825 */ /* 0x004fcc00078e0008 */
[----:B------:R2:W5:Y:S01]  /*0160*/  LDG.E.CONSTANT R8, desc[UR10][R8.64] ;  /* 0x0000000a08087981 */ /* 0x000562000c1e9900 */
[----:B---3--:R-:W-:-:S06]  /*0170*/  IMAD.WIDE.U32 R10, R13, 0x4, R10 ;  /* 0x000000040d0a7825 */ /* 0x008fcc00078e000a */
[----:B------:R3:W5:Y:S01]  /*0180*/  LDG.E.CONSTANT R10, desc[UR10][R10.64] ;  /* 0x0000000a0a0a7981 */ /* 0x000762000c1e9900 */
[----:B------:R-:W0:Y:S01]  /*0190*/  S2UR UR7, SR_CgaCtaId ;  /* 0x00000000000779c3 */ /* 0x000e220000008800 */
[----:B------:R-:W-:Y:S02]  /*01a0*/  UMOV UR4, 0x400 ;  /* 0x0000040000047882 */ /* 0x000fe40000000000 */
[----:B------:R-:W-:Y:S02]  /*01b0*/  UIADD3 UR5, UPT, UPT, UR4, 0x44, URZ ;  /* 0x0000004404057890 */ /* 0x000fe4000fffe0ff */
[----:B------:R-:W-:Y:S02]  /*01c0*/  UIADD3 UR6, UPT, UPT, UR4, 0x88, URZ ;  /* 0x0000008804067890 */ /* 0x000fe4000fffe0ff */
[----:B0-----:R-:W-:Y:S02]  /*01d0*/  ULEA UR8, UR7, UR4, 0x18 ;  /* 0x0000000407087291 */ /* 0x001fe4000f8ec0ff */
[----:B------:R-:W-:-:S02]  /*01e0*/  UIADD3 UR4, UPT, UPT, UR4, 0xcc, URZ ;  /* 0x000000cc04047890 */ /* 0x000fc4000fffe0ff */
[----:B------:R-:W-:Y:S02]  /*01f0*/  ULEA UR5, UR7, UR5, 0x18 ;  /* 0x0000000507057291 */ /* 0x000fe4000f8ec0ff */
[----:B------:R-:W-:Y:S02]  /*0200*/  ULEA UR6, UR7, UR6, 0x18 ;  /* 0x0000000607067291 */ /* 0x000fe4000f8ec0ff */
[----:B------:R-:W-:Y:S01]  /*0210*/  ULEA UR4, UR7, UR4, 0x18 ;  /* 0x0000000407047291 */ /* 0x000fe2000f8ec0ff */
[C---:B------:R-:W-:Y:S02]  /*0220*/  LEA R5, R3.reuse, UR8, 0x2 ;  /* 0x0000000803057c11 */ /* 0x040fe4000f8e10ff */
[C---:B-1----:R-:W-:Y:S02]  /*0230*/  LEA R7, R3.reuse, UR5, 0x2 ;  /* 0x0000000503077c11 */ /* 0x042fe4000f8e10ff */
[C---:B--2---:R-:W-:Y:S02]  /*0240*/  LEA R9, R3.reuse, UR6, 0x2 ;  /* 0x0000000603097c11 */ /* 0x044fe4000f8e10ff */
[----:B---3--:R-:W-:Y:S01]  /*0250*/  LEA R11, R3, UR4, 0x2 ;  /* 0x00000004030b7c11 */ /* 0x008fe2000f8e10ff */
[----:B----4-:R0:W-:Y:S04]  /*0260*/  STS [R5], R4 ;  /* 0x0000000405007388 */ /* 0x0101e80000000800 */
[----:B-----5:R0:W-:Y:S04]  /*0270*/  STS [R7], R6 ;  /* 0x0000000607007388 */ /* 0x0201e80000000800 */
[----:B------:R0:W-:Y:S04]  /*0280*/  STS [R9], R8 ;  /* 0x0000000809007388 */ /* 0x0001e80000000800 */
[----:B------:R0:W-:Y:S02]  /*0290*/  STS [R11], R10 ;  /* 0x0000000a0b007388 */ /* 0x0001e40000000800 */
.L_x_1:
[----:B------:R-:W-:Y:S05]  /*02a0*/  BSYNC.RECONVERGENT B0 ;  /* 0x0000000000007941 */ /* 0x000fea0003800200 */
.L_x_0:
[----:B------:R-:W-:Y:S06]  /*02b0*/  BAR.SYNC.DEFER_BLOCKING 0x0 ;  /* 0x0000000000007b1d */ /* 0x000fec0000010000 */
[----:B------:R-:W-:Y:S05]  /*02c0*/  @P1 EXIT ;  /* 0x000000000000194d */ /* 0x000fea0003800000 */
[----:B------:R-:W1:Y:S01]  /*02d0*/  LDCU.64 UR4, c[0x0][0x3a0] ;  /* 0x00007400ff0477ac */ /* 0x000e620008000a00 */
[----:B------:R-:W-:Y:S01]  /*02e0*/  ISETP.NE.AND P0, PT, R3, 0x1, PT ;  /* 0x000000010300780c */ /* 0x000fe20003f05270 */
[----:B------:R-:W-:-:S05]  /*02f0*/  IMAD R20, R20, 0x23, R3 ;  /* 0x0000002314147824 */ /* 0x000fca00078e0203 */
[----:B-1----:R-:W-:-:S05]  /*0300*/  LEA R20, P1, R20, UR4, 0x6 ;  /* 0x0000000414147c11 */ /* 0x002fca000f8230ff */
[----:B------:R-:W-:Y:S02]  /*0310*/  IMAD.X R21, RZ, RZ, UR5, P1 ;  /* 0x00000005ff157e24 */ /* 0x000fe400088e06ff */
[----:B------:R-:W-:Y:S06]  /*0320*/  @!P0 BRA `(.L_x_2) ;  /* 0x0000005800f48947 */ /* 0x000fec0003800000 */
[----:B------:R-:W-:-:S13]  /*0330*/  ISETP.NE.AND P0, PT, R3, RZ, PT ;  /* 0x000000ff0300720c */ /* 0x000fda0003f05270 */
[----:B------:R-:W-:Y:S05]  /*0340*/  @P0 BRA `(.L_x_3) ;  /* 0x0000001000fc0947 */ /* 0x000fea0003800000 */
[----:B------:R-:W1:Y:S01]  /*0350*/  S2UR UR5, SR_CgaCtaId ;  /* 0x00000000000579c3 */ /* 0x000e620000008800 */
[----:B------:R-:W-:Y:S02]  /*0360*/  UMOV UR4, 0x400 ;  /* 0x0000040000047882 */ /* 0x000fe40000000000 */
[----:B-1----:R-:W-:-:S09]  /*0370*/  ULEA UR4, UR5, UR4, 0x18 ;  /* 0x0000000405047291 */ /* 0x002fd2000f8ec0ff */
[----:B------:R-:W1:Y:S04]  /*0380*/  LDS.128 R12, [UR4+0xa0] ;  /* 0x0000a004ff0c7984 */ /* 0x000e680008000c00 */
[----:B------:R-:W2:Y:S04]  /*0390*/  LDS R0, [UR4+0xf0] ;  /* 0x0000f004ff007984 */ /* 0x000ea80008000800 */
[----:B------:R-:W3:Y:S04]  /*03a0*/  LDS R25, [UR4+0x8c] ;  /* 0x00008c04ff197984 */ /* 0x000ee80008000800 */
[----:B0-----:R-:W0:Y:S04]  /*03b0*/  LDS.128 R8, [UR4+0xd0] ;  /* 0x0000d004ff087984 */ /* 0x001e280008000c00 */
[----:B------:R-:W4:Y:S01]  /*03c0*/  LDS.128 R16, [UR4+0xe0] ;  /* 0x0000e004ff107984 */ /* 0x000f220008000c00 */
[----:B-1----:R-:W-:-:S04]  /*03d0*/  VIADD R23, R15, 0x8 ;  /* 0x000000080f177836 */ /* 0x002fc80000000000 */
[----:B--2---:R-:W-:-:S04]  /*03e0*/  IMAD.IADD R22, R0, 0x1, R23 ;  /* 0x0000000100167824 */ /* 0x004fc800078e0217 */
[C-C-:B------:R-:W-:Y:S02]  /*03f0*/  IMAD.IADD R2, R0.reuse, 0x1, R22.reuse ;  /* 0x0000000100027824 */ /* 0x140fe400078e0216 */
[C---:B---3--:R-:W-:Y:S02]  /*0400*/  IMAD R3, R25.reuse, 0x7, R22 ;  /* 0x0000000719037824 */ /* 0x048fe400078e0216 */
[----:B------:R-:W-:Y:S01]  /*0410*/  IMAD R6, R25, 0x6, R2 ;  /* 0x0000000619067824 */ /* 0x000fe200078e0202 */
[C---:B------:R-:W-:Y:S01]  /*0420*/  IADD3 R2, PT, PT, R0.reuse, R2, RZ ;  /* 0x0000000200027210 */ /* 0x040fe20007ffe0ff */
[----:B------:R-:W-:Y:S02]  /*0430*/  IMAD.IADD R4, R0, 0x1, R25 ;  /* 0x0000000100047824 */ /* 0x000fe400078e0219 */
[----:B0-----:R-:W-:Y:S02]  /*0440*/  IMAD R3, R8, 0x7, R3 ;  /* 0x0000000708037824 */ /* 0x001fe400078e0203 */
[----:B------:R-:W-:-:S02]  /*0450*/  IMAD R6, R9, 0x7, R6 ;  /* 0x0000000709067824 */ /* 0x000fc400078e0206 */
[----:B------:R-:W-:Y:S01]  /*0460*/  IMAD R24, R4, 0x4, R23 ;  /* 0x0000000404187824 */ /* 0x000fe200078e0217 */
[----:B------:R-:W-:Y:S01]  /*0470*/  SHF.R.U32.HI R3, RZ, 0x4, R3 ;  /* 0x00000004ff037819 */ /* 0x000fe20000011603 */
[----:B------:R-:W-:Y:S01]  /*0480*/  IMAD R5, R25, 0x5, R2 ;  /* 0x0000000519057824 */ /* 0x000fe200078e0202 */
[----:B------:R-:W-:Y:S01]  /*0490*/  SHF.R.U32.HI R6, RZ, 0x4, R6 ;  /* 0x00000004ff067819 */ /* 0x000fe20000011606 */
[----:B------:R-:W-:Y:S02]  /*04a0*/  IMAD R24, R11, 0x7, R24 ;  /* 0x000000070b187824 */ /* 0x000fe400078e0218 */
[----:B------:R-:W-:Y:S01]  /*04b0*/  IMAD R7, R10, 0x7, R5 ;  /* 0x000000070a077824 */ /* 0x000fe200078e0205 */
[----:B------:R-:W-:Y:S01]  /*04c0*/  PRMT R5, R3, 0x3340, R6 ;  /* 0x0000334003057816 */ /* 0x000fe20000000006 */
[C---:B------:R-:W-:Y:S01]  /*04d0*/  IMAD R3, R0.reuse, 0x2, R2 ;  /* 0x0000000200037824 */ /* 0x040fe200078e0202 */
[----:B------:R-:W-:Y:S02]  /*04e0*/  SHF.R.U32.HI R24, RZ, 0x4, R24 ;  /* 0x00000004ff187819 */ /* 0x000fe40000011618 */
[----:B------:R-:W-:Y:S01]  /*04f0*/  SHF.R.U32.HI R7, RZ, 0x4, R7 ;  /* 0x00000004ff077819 */ /* 0x000fe20000011607 */
[----:B------:R-:W-:-:S03]  /*0500*/  IMAD.IADD R27, R0, 0x1, R3 ;  /* 0x00000001001b7824 */ /* 0x000fc600078e0203 */
[----:B------:R-:W-:Y:S01]  /*0510*/  PRMT R24, R7, 0x3340, R24 ;  /* 0x0000334007187816 */ /* 0x000fe20000000018 */
[--C-:B------:R-:W-:Y:S02]  /*0520*/  IMAD.IADD R7, R4, 0x1, R27.reuse ;  /* 0x0000000104077824 */ /* 0x100fe400078e021b */
[----:B------:R-:W-:Y:S01]  /*0530*/  IMAD R4, R0, 0x2, R27 ;  /* 0x0000000200047824 */ /* 0x000fe200078e021b */
[----:B------:R-:W-:Y:S01]  /*0540*/  PRMT R29, R5, 0x5410, R24 ;  /* 0x00005410051d7816 */ /* 0x000fe20000000018 */
[----:B----4-:R-:W-:Y:S02]  /*0550*/  IMAD R7, R18, 0x7, R7 ;  /* 0x0000000712077824 */ /* 0x010fe400078e0207 */
[----:B------:R-:W-:Y:S02]  /*0560*/  IMAD R4, R19, 0x7, R4 ;  /* 0x0000000713047824 */ /* 0x000fe400078e0204 */
[C---:B------:R-:W-:Y:S01]  /*0570*/  IMAD R26, R25.reuse, 0x2, R27 ;  /* 0x00000002191a7824 */ /* 0x040fe200078e021b */
[----:B------:R-:W-:Y:S01]  /*0580*/  SHF.R.U32.HI R7, RZ, 0x4, R7 ;  /* 0x00000004ff077819 */ /* 0x000fe20000011607 */
[----:B------:R-:W-:Y:S01]  /*0590*/  IMAD R25, R25, 0x3, R3 ;  /* 0x0000000319197824 */ /* 0x000fe200078e0203 */
[----:B------:R-:W-:Y:S01]  /*05a0*/  SHF.R.U32.HI R4, RZ, 0x4, R4 ;  /* 0x00000004ff047819 */ /* 0x000fe20000011604 */
[----:B------:R-:W-:Y:S01]  /*05b0*/  IMAD R26, R17, 0x7, R26 ;  /* 0x00000007111a7824 */ /* 0x000fe200078e021a */
[----:B------:R0:W-:Y:S01]  /*05c0*/  STG.E desc[UR10][R20.64], R29 ;  /* 0x0000001d14007986 */ /* 0x0001e2000c10190a */
[----:B------:R-:W-:Y:S01]  /*05d0*/  IMAD R25, R16, 0x7, R25 ;  /* 0x0000000710197824 */ /* 0x000fe200078e0219 */
[----:B------:R-:W-:-:S02]  /*05e0*/  PRMT R24, R7, 0x3340, R4 ;  /* 0x0000334007187816 */ /* 0x000fc40000000004 */
[----:B------:R-:W1:Y:S01]  /*05f0*/  LDS.128 R4, [UR4+0x90] ;  /* 0x00009004ff047984 */ /* 0x000e620008000c00 */
[----:B------:R-:W-:Y:S02]  /*0600*/  SHF.R.U32.HI R26, RZ, 0x4, R26 ;  /* 0x00000004ff1a7819 */ /* 0x000fe4000001161a */
[----:B------:R-:W-:-:S04]  /*0610*/  SHF.R.U32.HI R25, RZ, 0x4, R25 ;  /* 0x00000004ff197819 */ /* 0x000fc80000011619 */
[----:B------:R-:W-:Y:S01]  /*0620*/  PRMT R27, R25, 0x3340, R26 ;  /* 0x00003340191b7816 */ /* 0x000fe2000000001a */
[C---:B0-----:R-:W-:Y:S01]  /*0630*/  IMAD.IADD R29, R15.reuse, 0x1, R22 ;  /* 0x000000010f1d7824 */ /* 0x041fe200078e0216 */
[----:B------:R-:W-:Y:S02]  /*0640*/  IADD3 R25, PT, PT, R15, R23, RZ ;  /* 0x000000170f197210 */ /* 0x000fe40007ffe0ff */
[----:B------:R-:W-:-:S03]  /*0650*/  PRMT R23, R27, 0x5410, R24 ;  /* 0x000054101b177816 */ /* 0x000fc60000000018 */
[C---:B------:R-:W-:Y:S02]  /*0660*/  IMAD R27, R0.reuse, 0x2, R25 ;  /* 0x00000002001b7824 */ /* 0x040fe400078e0219 */
[----:B------:R-:W-:Y:S01]  /*0670*/  STG.E desc[UR10][R20.64+0x4], R23 ;  /* 0x0000041714007986 */ /* 0x000fe2000c10190a */
[----:B-1----:R-:W-:Y:S02]  /*0680*/  IMAD.IADD R22, R0, 0x1, R4 ;  /* 0x0000000100167824 */ /* 0x002fe400078e0204 */
[C---:B------:R-:W-:Y:S02]  /*0690*/  IMAD R24, R4.reuse, 0x6, R27 ;  /* 0x0000000604187824 */ /* 0x040fe400078e021b */
[----:B------:R-:W-:Y:S02]  /*06a0*/  IMAD.IADD R27, R15, 0x1, R2 ;  /* 0x000000010f1b7824 */ /* 0x000fe400078e0202 */
[----:B------:R-:W-:Y:S02]  /*06b0*/  IMAD R29, R4, 0x7, R29 ;  /* 0x00000007041d7824 */ /* 0x000fe400078e021d */
[----:B------:R-:W-:-:S02]  /*06c0*/  IMAD R2, R22, 0x4, R25 ;  /* 0x0000000416027824 */ /* 0x000fc400078e0219 */
[----:B------:R-:W-:Y:S02]  /*06d0*/  IMAD R25, R4, 0x5, R27 ;  /* 0x0000000504197824 */ /* 0x000fe400078e021b */
[----:B------:R-:W-:Y:S02]  /*06e0*/  IMAD R29, R8, 0x6, R29 ;  /* 0x00000006081d7824 */ /* 0x000fe400078e021d */
[----:B------:R-:W-:Y:S02]  /*06f0*/  IMAD R2, R11, 0x6, R2 ;  /* 0x000000060b027824 */ /* 0x000fe400078e0202 */
[----:B------:R-:W-:Y:S01]  /*0700*/  IMAD R25, R10, 0x6, R25 ;  /* 0x000000060a197824 */ /* 0x000fe200078e0219 */
[----:B------:R-:W-:Y:S01]  /*0710*/  SHF.R.U32.HI R27, RZ, 0x4, R29 ;  /* 0x00000004ff1b7819 */ /* 0x000fe2000001161d */
[----:B------:R-:W-:Y:S01]  /*0720*/  IMAD R24, R9, 0x6, R24 ;  /* 0x0000000609187824 */ /* 0x000fe200078e0218 */
[----:B------:R-:W-:Y:S02]  /*0730*/  SHF.R.U32.HI R29, RZ, 0x4, R2 ;  /* 0x00000004ff1d7819 */ /* 0x000fe40000011602 */
[----:B------:R-:W-:Y:S01]  /*0740*/  SHF.R.U32.HI R2, RZ, 0x4, R25 ;  /* 0x00000004ff027819 */ /* 0x000fe20000011619 */
[----:B------:R-:W-:Y:S01]  /*0750*/  IMAD.IADD R25, R15, 0x1, R3 ;  /* 0x000000010f197824 */ /* 0x000fe200078e0203 */
[----:B------:R-:W-:-:S02]  /*0760*/  SHF.R.U32.HI R24, RZ, 0x4, R24 ;  /* 0x00000004ff187819 */ /* 0x000fc40000011618 */
[----:B------:R-:W-:Y:S02]  /*0770*/  PRMT R2, R2, 0x3340, R29 ;  /* 0x0000334002027816 */ /* 0x000fe4000000001d */
[----:B------:R-:W-:Y:S02]  /*0780*/  PRMT R27, R27, 0x3340, R24 ;  /* 0x000033401b1b7816 */ /* 0x000fe40000000018 */
[----:B------:R-:W-:Y:S02]  /*0790*/  IADD3 R3, PT, PT, R0, R25, RZ ;  /* 0x0000001900037210 */ /* 0x000fe40007ffe0ff */
[----:B------:R-:W-:-:S03]  /*07a0*/  PRMT R27, R27, 0x5410, R2 ;  /* 0x000054101b1b7816 */ /* 0x000fc60000000002 */
[--C-:B------:R-:W-:Y:S02]  /*07b0*/  IMAD R24, R0, 0x2, R3.reuse ;  /* 0x0000000200187824 */ /* 0x100fe400078e0203 */
[--C-:B------:R-:W-:Y:S01]  /*07c0*/  IMAD.IADD R29, R22, 0x1, R3.reuse ;  /* 0x00000001161d7824 */ /* 0x100fe200078e0203 */
[----:B------:R0:W-:Y:S01]  /*07d0*/  STG.E desc[UR10][R20.64+0x8], R27 ;  /* 0x0000081b14007986 */ /* 0x0001e2000c10190a */
[C---:B------:R-:W-:Y:S02]  /*07e0*/  IMAD R2, R4.reuse, 0x2, R3 ;  /* 0x0000000204027824 */ /* 0x040fe400078e0203 */
[----:B------:R-:W-:Y:S02]  /*07f0*/  IMAD R3, R4, 0x3, R25 ;  /* 0x0000000304037824 */ /* 0x000fe400078e0219 */
[----:B------:R-:W-:Y:S02]  /*0800*/  IMAD R24, R19, 0x6, R24 ;  /* 0x0000000613187824 */ /* 0x000fe400078e0218 */
[----:B------:R-:W-:-:S02]  /*0810*/  IMAD R29, R18, 0x6, R29 ;  /* 0x00000006121d7824 */ /* 0x000fc400078e021d */
[----:B------:R-:W-:Y:S01]  /*0820*/  IMAD R3, R16, 0x6, R3 ;  /* 0x0000000610037824 */ /* 0x000fe200078e0203 */
[----:B------:R-:W-:Y:S01]  /*0830*/  SHF.R.U32.HI R24, RZ, 0x4, R24 ;  /* 0x00000004ff187819 */ /* 0x000fe20000011618 */
[----:B------:R-:W-:Y:S01]  /*0840*/  IMAD R4, R17, 0x6, R2 ;  /* 0x0000000611047824 */ /* 0x000fe200078e0202 */
[----:B------:R-:W-:Y:S01]  /*0850*/  SHF.R.U32.HI R29, RZ, 0x4, R29 ;  /* 0x00000004ff1d7819 */ /* 0x000fe2000001161d */
[----:B------:R-:W-:Y:S01]  /*0860*/  VIADD R22, R15, 0x8 ;  /* 0x000000080f167836 */ /* 0x000fe20000000000 */
[----:B------:R-:W-:Y:S02]  /*0870*/  SHF.R.U32.HI R3, RZ, 0x4, R3 ;  /* 0x00000004ff037819 */ /* 0x000fe40000011603 */
[----:B------:R-:W-:Y:S02]  /*0880*/  SHF.R.U32.HI R4, RZ, 0x4, R4 ;  /* 0x00000004ff047819 */ /* 0x000fe40000011604 */
[----:B------:R-:W-:Y:S01]  /*0890*/  PRMT R2, R29, 0x3340, R24 ;  /* 0x000033401d027816 */ /* 0x000fe20000000018 */
[----:B------:R-:W-:Y:S01]  /*08a0*/  IMAD.IADD R24, R15, 0x1, R22 ;  /* 0x000000010f187824 */ /* 0x000fe200078e0216 */
[----:B------:R-:W-:Y:S01]  /*08b0*/  PRMT R29, R3, 0x3340, R4 ;  /* 0x00003340031d7816 */ /* 0x000fe20000000004 */
[----:B------:R-:W-:-:S03]  /*08c0*/  IMAD.IADD R3, R0, 0x1, R15 ;  /* 0x0000000100037824 */ /* 0x000fc600078e020f */
[----:B------:R-:W-:Y:S01]  /*08d0*/  PRMT R4, R29, 0x5410, R2 ;  /* 0x000054101d047816 */ /* 0x000fe20000000002 */
[----:B------:R-:W-:Y:S01]  /*08e0*/  IMAD.IADD R29, R0, 0x1, R5 ;  /* 0x00000001001d7824 */ /* 0x000fe200078e0205 */
[----:B------:R-:W-:Y:S01]  /*08f0*/  IADD3 R22, PT, PT, R24, R3, RZ ;  /* 0x0000000318167210 */ /* 0x000fe20007ffe0ff */
[----:B------:R-:W-:Y:S02]  /*0900*/  IMAD.IADD R2, R15, 0x1, R24 ;  /* 0x000000010f027824 */ /* 0x000fe400078e0218 */
[----:B------:R1:W-:Y:S02]  /*0910*/  STG.E desc[UR10][R20.64+0xc], R4 ;  /* 0x00000c0414007986 */ /* 0x0003e4000c10190a */
[----:B------:R-:W-:Y:S02]  /*0920*/  IMAD.IADD R26, R0, 0x1, R22 ;  /* 0x00000001001a7824 */ /* 0x000fe400078e0216 */
[----:B------:R-:W-:Y:S02]  /*0930*/  IMAD R2, R29, 0x4, R2 ;  /* 0x000000041d027824 */ /* 0x000fe400078e0202 */
[----:B------:R-:W-:-:S02]  /*0940*/  IMAD R28, R5, 0x6, R26 ;  /* 0x00000006051c7824 */ /* 0x000fc400078e021a */
[----:B------:R-:W-:Y:S02]  /*0950*/  IMAD.IADD R26, R0, 0x1, R26 ;  /* 0x00000001001a7824 */ /* 0x000fe400078e021a */
[C---:B------:R-:W-:Y:S02]  /*0960*/  IMAD R24, R5.reuse, 0x7, R22 ;  /* 0x0000000705187824 */ /* 0x040fe400078e0216 */
[----:B0-----:R-:W-:Y:S02]  /*0970*/  IMAD R27, R5, 0x5, R26 ;  /* 0x00000005051b7824 */ /* 0x001fe400078e021a */
[----:B------:R-:W-:Y:S02]  /*0980*/  IMAD R2, R11, 0x5, R2 ;  /* 0x000000050b027824 */ /* 0x000fe400078e0202 */
[----:B------:R-:W-:Y:S02]  /*0990*/  IMAD R27, R10, 0x5, R27 ;  /* 0x000000050a1b7824 */ /* 0x000fe400078e021b */
[----:B------:R-:W-:Y:S01]  /*09a0*/  IMAD R24, R8, 0x5, R24 ;  /* 0x0000000508187824 */ /* 0x000fe200078e0218 */
[----:B-1----:R-:W-:Y:S01]  /*09b0*/  SHF.R.U32.HI R4, RZ, 0x4, R2 ;  /* 0x00000004ff047819 */ /* 0x002fe20000011602 */
[----:B------:R-:W-:Y:S01]  /*09c0*/  IMAD R28, R9, 0x5, R28 ;  /* 0x00000005091c7824 */ /* 0x000fe200078e021c */
[----:B------:R-:W-:Y:S01]  /*09d0*/  SHF.R.U32.HI R27, RZ, 0x4, R27 ;  /* 0x00000004ff1b7819 */ /* 0x000fe2000001161b */
[----:B------:R-:W-:Y:S01]  /*09e0*/  IMAD.IADD R2, R15, 0x1, R25 ;  /* 0x000000010f027824 */ /* 0x000fe200078e0219 */
[----:B------:R-:W-:-:S02]  /*09f0*/  SHF.R.U32.HI R23, RZ, 0x4, R24 ;  /* 0x00000004ff177819 */ /* 0x000fc40000011618 */
[----:B------:R-:W-:Y:S01]  /*0a00*/  SHF.R.U32.HI R28, RZ, 0x4, R28 ;  /* 0x00000004ff1c7819 */ /* 0x000fe2000001161c */
[----:B------:R-:W-:Y:S01]  /*0a10*/  IMAD R25, R5, 0x3, R2 ;  /* 0x0000000305197824 */ /* 0x000fe200078e0202 */
[----:B------:R-:W-:Y:S02]  /*0a20*/  PRMT R26, R27, 0x3340, R4 ;  /* 0x000033401b1a7816 */ /* 0x000fe40000000004 */
[----:B------:R-:W-:Y:S01]  /*0a30*/  PRMT R23, R23, 0x3340, R28 ;  /* 0x0000334017177816 */ /* 0x000fe2000000001c */
[----:B------:R-:W-:Y:S01]  /*0a40*/  IMAD R25, R16, 0x5, R25 ;  /* 0x0000000510197824 */ /* 0x000fe200078e0219 */
[C---:B------:R-:W-:Y:S02]  /*0a50*/  IADD3 R4, PT, PT, R0.reuse, R2, RZ ;  /* 0x0000000200047210 */ /* 0x040fe40007ffe0ff */
[----:B------:R-:W-:Y:S02]  /*0a60*/  PRMT R28, R23, 0x5410, R26 ;  /* 0x00005410171c7816 */ /* 0x000fe4000000001a */
[----:B------:R-:W-:Y:S01]  /*0a70*/  SHF.R.U32.HI R23, RZ, 0x4, R25 ;  /* 0x00000004ff177819 */ /* 0x000fe20000011619 */
[----:B------:R-:W-:-:S02]  /*0a80*/  IMAD R26, R0, 0x2, R4 ;  /* 0x00000002001a7824 */ /* 0x000fc400078e0204 */
[--C-:B------:R-:W-:Y:S01]  /*0a90*/  IMAD.IADD R29, R29, 0x1, R4.reuse ;  /* 0x000000011d1d7824 */ /* 0x100fe200078e0204 */
[----:B------:R-:W-:Y:S01]  /*0aa0*/  STG.E desc[UR10][R20.64+0x10], R28 ;  /* 0x0000101c14007986 */ /* 0x000fe2000c10190a */
[----:B------:R-:W-:Y:S02]  /*0ab0*/  IMAD R24, R5, 0x2, R4 ;  /* 0x0000000205187824 */ /* 0x000fe400078e0204 */
[----:B------:R-:W-:Y:S02]  /*0ac0*/  IMAD R26, R19, 0x5, R26 ;  /* 0x00000005131a7824 */ /* 0x000fe400078e021a */
[----:B------:R-:W-:Y:S02]  /*0ad0*/  IMAD R29, R18, 0x5, R29 ;  /* 0x00000005121d7824 */ /* 0x000fe400078e021d */
[----:B------:R-:W-:Y:S01]  /*0ae0*/  IMAD R24, R17, 0x5, R24 ;  /* 0x0000000511187824 */ /* 0x000fe200078e0218 */
[----:B------:R-:W-:Y:S01]  /*0af0*/  SHF.R.U32.HI R27, RZ, 0x4, R26 ;  /* 0x00000004ff1b7819 */ /* 0x000fe2000001161a */
[----:B------:R-:W-:Y:S01]  /*0b00*/  IMAD.IADD R5, R15, 0x1, R22 ;  /* 0x000000010f057824 */ /* 0x000fe200078e0216 */
[----:B------:R-:W-:-:S02]  /*0b10*/  SHF.R.U32.HI R22, RZ, 0x4, R29 ;  /* 0x00000004ff167819 */ /* 0x000fc4000001161d */
[----:B------:R-:W-:Y:S01]  /*0b20*/  SHF.R.U32.HI R24, RZ, 0x4, R24 ;  /* 0x00000004ff187819 */ /* 0x000fe20000011618 */
[----:B------:R-:W-:Y:S01]  /*0b30*/  IMAD.IADD R25, R0, 0x1, R5 ;  /* 0x0000000100197824 */ /* 0x000fe200078e0205 */
[----:B------:R-:W-:Y:S01]  /*0b40*/  PRMT R22, R22, 0x3340, R27 ;  /* 0x0000334016167816 */ /* 0x000fe2000000001b */
[C---:B------:R-:W-:Y:S01]  /*0b50*/  IMAD R27, R6.reuse, 0x7, R5 ;  /* 0x00000007061b7824 */ /* 0x040fe200078e0205 */
[----:B------:R-:W-:Y:S01]  /*0b60*/  PRMT R23, R23, 0x3340, R24 ;  /* 0x0000334017177816 */ /* 0x000fe20000000018 */
[----:B------:R-:W-:Y:S02]  /*0b70*/  IMAD R24, R6, 0x6, R25 ;  /* 0x0000000606187824 */ /* 0x000fe400078e0219 */
[----:B------:R-:W-:Y:S01]  /*0b80*/  IMAD R27, R8, 0x4, R27 ;  /* 0x00000004081b7824 */ /* 0x000fe200078e021b */
[----:B------:R-:W-:Y:S01]  /*0b90*/  PRMT R23, R23, 0x5410, R22 ;  /* 0x0000541017177816 */ /* 0x000fe20000000016 */
[----:B------:R-:W-:Y:S01]  /*0ba0*/  IMAD.IADD R25, R0, 0x1, R25 ;  /* 0x0000000100197824 */ /* 0x000fe200078e0219 */
[----:B------:R-:W-:Y:S01]  /*0bb0*/  LEA R26, R9, R24, 0x2 ;  /* 0x00000018091a7211 */ /* 0x000fe200078e10ff */
[----:B------:R-:W-:Y:S01]  /*0bc0*/  IMAD.IADD R22, R3, 0x1, R6 ;  /* 0x0000000103167824 */ /* 0x000fe200078e0206 */
[----:B------:R-:W-:Y:S01]  /*0bd0*/  SHF.R.U32.HI R24, RZ, 0x4, R27 ;  /* 0x00000004ff187819 */ /* 0x000fe2000001161b */
[----:B------:R-:W-:Y:S01]  /*0be0*/  IMAD R25, R6, 0x5, R25 ;  /* 0x0000000506197824 */ /* 0x000fe200078e0219 */
[----:B------:R-:W-:Y:S01]  /*0bf0*/  SHF.R.U32.HI R27, RZ, 0x4, R26 ;  /* 0x00000004ff1b7819 */ /* 0x000fe2000001161a */
[----:B------:R-:W-:Y:S02]  /*0c00*/  STG.E desc[UR10][R20.64+0x14], R23 ;  /* 0x0000141714007986 */ /* 0x000fe4000c10190a */
[----:B------:R-:W-:Y:S01]  /*0c10*/  IMAD R25, R10, 0x4, R25 ;  /* 0x000000040a197824 */ /* 0x000fe200078e0219 */
[----:B------:R-:W-:Y:S01]  /*0c20*/  PRMT R24, R24, 0x3340, R27 ;  /* 0x0000334018187816 */ /* 0x000fe2000000001b */
[----:B------:R-:W-:Y:S01]  /*0c30*/  IMAD.IADD R27, R4, 0x1, R22 ;  /* 0x00000001041b7824 */ /* 0x000fe200078e0216 */
[----:B------:R-:W-:-:S02]  /*0c40*/  IADD3 R22, PT, PT, R22, 0x2, R11 ;  /* 0x0000000216167810 */ /* 0x000fc40007ffe00b */
[----:B------:R-:W-:Y:S01]  /*0c50*/  SHF.R.U32.HI R4, RZ, 0x4, R25 ;  /* 0x00000004ff047819 */ /* 0x000fe20000011619 */
[----:B------:R-:W-:Y:S01]  /*0c60*/  IMAD.IADD R25, R15, 0x1, R2 ;  /* 0x000000010f197824 */ /* 0x000fe200078e0202 */
[----:B------:R-:W-:Y:S01]  /*0c70*/  SHF.R.U32.HI R29, RZ, 0x2, R22 ;  /* 0x00000002ff1d7819 */ /* 0x000fe20000011616 */
[----:B------:R-:W-:-:S03]  /*0c80*/  IMAD R27, R18, 0x4, R27 ;  /* 0x00000004121b7824 */ /* 0x000fc600078e021b */
[----:B------:R-:W-:Y:S01]  /*0c90*/  PRMT R4, R4, 0x3340, R29 ;  /* 0x0000334004047816 */ /* 0x000fe2000000001d */
[----:B------:R-:W-:Y:S01]  /*0ca0*/  IMAD.IADD R29, R0, 0x1, R25 ;  /* 0x00000001001d7824 */ /* 0x000fe200078e0219 */
[----:B------:R-:W-:Y:S02]  /*0cb0*/  SHF.R.U32.HI R27, RZ, 0x4, R27 ;  /* 0x00000004ff1b7819 */ /* 0x000fe4000001161b */
[----:B------:R-:W-:Y:S01]  /*0cc0*/  PRMT R24, R24, 0x5410, R4 ;  /* 0x0000541018187816 */ /* 0x000fe20000000004 */
[----:B------:R-:W-:Y:S01]  /*0cd0*/  IMAD.IADD R4, R15, 0x1, R5 ;  /* 0x000000010f047824 */ /* 0x000fe200078e0205 */
[----:B------:R-:W-:-:S03]  /*0ce0*/  LEA R2, R0, R29, 0x1 ;  /* 0x0000001d00027211 */ /* 0x000fc600078e08ff */
[----:B------:R-:W-:Y:S01]  /*0cf0*/  IMAD.IADD R22, R0, 0x1, R4 ;  /* 0x0000000100167824 */ /* 0x000fe200078e0204 */
[----:B------:R0:W-:Y:S01]  /*0d00*/  STG.E desc[UR10][R20.64+0x18], R24 ;  /* 0x0000181814007986 */ /* 0x0001e2000c10190a */
[----:B------:R-:W-:-:S05]  /*0d10*/  IMAD R2, R19, 0x4, R2 ;  /* 0x0000000413027824 */ /* 0x000fca00078e0202 */
[----:B------:R-:W-:-:S04]  /*0d20*/  SHF.R.U32.HI R2, RZ, 0x4, R2 ;  /* 0x00000004ff027819 */ /* 0x000fc80000011602 */
[----:B------:R-:W-:Y:S01]  /*0d30*/  PRMT R5, R27, 0x3340, R2 ;  /* 0x000033401b057816 */ /* 0x000fe20000000002 */
[C---:B------:R-:W-:Y:S02]  /*0d40*/  IMAD R2, R6.reuse, 0x2, R29 ;  /* 0x0000000206027824 */ /* 0x040fe400078e021d */
[----:B------:R-:W-:Y:S02]  /*0d50*/  IMAD R27, R6, 0x3, R25 ;  /* 0x00000003061b7824 */ /* 0x000fe400078e0219 */
[----:B------:R-:W-:Y:S01]  /*0d60*/  IMAD R29, R7, 0x7, R4 ;  /* 0x00000007071d7824 */ /* 0x000fe200078e0204 */
[----:B------:R-:W-:Y:S01]  /*0d70*/  LEA R2, R17, R2, 0x2 ;  /* 0x0000000211027211 */ /* 0x000fe200078e10ff */
[----:B------:R-:W-:Y:S02]  /*0d80*/  IMAD R6, R7, 0x6, R22 ;  /* 0x0000000607067824 */ /* 0x000fe400078e0216 */
[----:B------:R-:W-:Y:S01]  /*0d90*/  IMAD R27, R16, 0x4, R27 ;  /* 0x00000004101b7824 */ /* 0x000fe200078e021b */
[----:B------:R-:W-:Y:S01]  /*0da0*/  SHF.R.U32.HI R2, RZ, 0x4, R2 ;  /* 0x00000004ff027819 */ /* 0x000fe20000011602 */
[----:B------:R-:W-:-:S02]  /*0db0*/  IMAD R29, R8, 0x3, R29 ;  /* 0x00000003081d7824 */ /* 0x000fc400078e021d */
[----:B------:R-:W-:Y:S01]  /*0dc0*/  IMAD R6, R9, 0x3, R6 ;  /* 0x0000000309067824 */ /* 0x000fe200078e0206 */
[----:B------:R-:W-:Y:S01]  /*0dd0*/  SHF.R.U32.HI R27, RZ, 0x4, R27 ;  /* 0x00000004ff1b7819 */ /* 0x000fe2000001161b */
[----:B------:R-:W-:Y:S01]  /*0de0*/  IMAD.IADD R22, R0, 0x1, R22 ;  /* 0x0000000100167824 */ /* 0x000fe200078e0216 */
[----:B0-----:R-:W-:Y:S02]  /*0df0*/  SHF.R.U32.HI R24, RZ, 0x4, R29 ;  /* 0x00000004ff187819 */ /* 0x001fe4000001161d */
[----:B------:R-:W-:Y:S02]  /*0e00*/  SHF.R.U32.HI R29, RZ, 0x4, R6 ;  /* 0x00000004ff1d7819 */ /* 0x000fe40000011606 */
[----:B------:R-:W-:Y:S01]  /*0e10*/  PRMT R6, R27, 0x3340, R2 ;  /* 0x000033401b067816 */ /* 0x000fe20000000002 */
[C---:B------:R-:W-:Y:S01]  /*0e20*/  VIADD R2, R15.reuse, 0x8 ;  /* 0x000000080f027836 */ /* 0x040fe20000000000 */
[----:B------:R-:W-:Y:S01]  /*0e30*/  PRMT R24, R24, 0x3340, R29 ;  /* 0x0000334018187816 */ /* 0x000fe2000000001d */
[----:B------:R-:W-:Y:S01]  /*0e40*/  IMAD.IADD R27, R0, 0x1, R7 ;  /* 0x00000001001b7824 */ /* 0x000fe200078e0207 */
[----:B------:R-:W-:Y:S01]  /*0e50*/  PRMT R5, R6, 0x5410, R5 ;  /* 0x0000541006057816 */ /* 0x000fe20000000005 */
[----:B------:R-:W-:-:S02]  /*0e60*/  IMAD.IADD R2, R15, 0x1, R2 ;  /* 0x000000010f027824 */ /* 0x000fc400078e0202 */
[----:B------:R-:W-:Y:S02]  /*0e70*/  IMAD R29, R7, 0x5, R22 ;  /* 0x00000005071d7824 */ /* 0x000fe400078e0216 */
[C---:B------:R-:W-:Y:S01]  /*0e80*/  IMAD.IADD R26, R15.reuse, 0x1, R2 ;  /* 0x000000010f1a7824 */ /* 0x040fe200078e0202 */
[----:B------:R-:W-:Y:S01]  /*0e90*/  STG.E desc[UR10][R20.64+0x1c], R5 ;  /* 0x00001c0514007986 */ /* 0x000fe2000c10190a */
[----:B------:R-:W-:Y:S02]  /*0ea0*/  IMAD R29, R10, 0x3, R29 ;  /* 0x000000030a1d7824 */ /* 0x000fe400078e021d */
[C---:B------:R-:W-:Y:S02]  /*0eb0*/  IMAD R6, R15.reuse, 0x2, R26 ;  /* 0x000000020f067824 */ /* 0x040fe400078e021a */
[----:B------:R-:W-:Y:S01]  /*0ec0*/  IMAD.IADD R22, R15, 0x1, R25 ;  /* 0x000000010f167824 */ /* 0x000fe200078e0219 */
[----:B------:R-:W-:Y:S01]  /*0ed0*/  SHF.R.U32.HI R29, RZ, 0x4, R29 ;  /* 0x00000004ff1d7819 */ /* 0x000fe2000001161d */
[----:B------:R-:W-:Y:S01]  /*0ee0*/  IMAD R2, R0, 0x2, R2 ;  /* 0x0000000200027824 */ /* 0x000fe200078e0202 */
[----:B------:R-:W-:Y:S01]  /*0ef0*/  LEA R26, R27, R6, 0x2 ;  /* 0x000000061b1a7211 */ /* 0x000fe200078e10ff */
[----:B------:R-:W-:-:S02]  /*0f00*/  IMAD.IADD R6, R15, 0x1, R6 ;  /* 0x000000010f067824 */ /* 0x000fc400078e0206 */
[----:B------:R-:W-:Y:S02]  /*0f10*/  IMAD R3, R3, 0x6, R2 ;  /* 0x0000000603037824 */ /* 0x000fe400078e0202 */
[----:B------:R-:W-:-:S05]  /*0f20*/  IMAD R26, R11, 0x3, R26 ;  /* 0x000000030b1a7824 */ /* 0x000fca00078e021a */
[----:B------:R-:W-:-:S04]  /*0f30*/  SHF.R.U32.HI R26, RZ, 0x4, R26 ;  /* 0x00000004ff1a7819 */ /* 0x000fc8000001161a */
[----:B------:R-:W-:-:S04]  /*0f40*/  PRMT R23, R29, 0x3340, R26 ;  /* 0x000033401d177816 */ /* 0x000fc8000000001a */
[----:B------:R-:W-:Y:S01]  /*0f50*/  PRMT R23, R24, 0x5410, R23 ;  /* 0x0000541018177816 */ /* 0x000fe20000000017 */
[----:B------:R-:W-:-:S04]  /*0f60*/  IMAD.IADD R24, R0, 0x1, R22 ;  /* 0x0000000100187824 */ /* 0x000fc800078e0216 */
[--C-:B------:R-:W-:Y:S01]  /*0f70*/  IMAD.IADD R27, R27, 0x1, R24.reuse ;  /* 0x000000011b1b7824 */ /* 0x100fe200078e0218 */
[----:B------:R-:W-:Y:S01]  /*0f80*/  STG.E desc[UR10][R20.64+0x20], R23 ;  /* 0x0000201714007986 */ /* 0x000fe2000c10190a */
[----:B------:R-:W-:Y:S02]  /*0f90*/  IMAD R26, R0, 0x2, R24 ;  /* 0x00000002001a7824 */ /* 0x000fe400078e0218 */
[----:B------:R-:W-:Y:S02]  /*0fa0*/  IMAD R27, R18, 0x3, R27 ;  /* 0x00000003121b7824 */ /* 0x000fe400078e021b */
[----:B------:R-:W-:Y:S02]  /*0fb0*/  IMAD R26, R19, 0x3, R26 ;  /* 0x00000003131a7824 */ /* 0x000fe400078e021a */
[C---:B------:R-:W-:Y:S01]  /*0fc0*/  IMAD R24, R7.reuse, 0x2, R24 ;  /* 0x0000000207187824 */ /* 0x040fe200078e0218 */
[----:B------:R-:W-:Y:S01]  /*0fd0*/  SHF.R.U32.HI R27, RZ, 0x4, R27 ;  /* 0x00000004ff1b7819 */ /* 0x000fe2000001161b */
[----:B------:R-:W-:Y:S01]  /*0fe0*/  IMAD R7, R7, 0x3, R22 ;  /* 0x0000000307077824 */ /* 0x000fe200078e0216 */
[----:B------:R-:W-:Y:S01]  /*0ff0*/  SHF.R.U32.HI R26, RZ, 0x4, R26 ;  /* 0x00000004ff1a7819 */ /* 0x000fe2000001161a */
[----:B------:R-:W-:-:S02]  /*1000*/  IMAD R25, R17, 0x3, R24 ;  /* 0x0000000311197824 */ /* 0x000fc400078e0218 */
[----:B------:R-:W-:Y:S01]  /*1010*/  IMAD R7, R16, 0x3, R7 ;  /* 0x0000000310077824 */ /* 0x000fe200078e0207 */
[----:B------:R-:W-:Y:S02]  /*1020*/  PRMT R24, R27, 0x3340, R26 ;  /* 0x000033401b187816 */ /* 0x000fe4000000001a */
[----:B------:R-:W-:Y:S02]  /*1030*/  IADD3 R27, PT, PT, R15, R4, RZ ;  /* 0x000000040f1b7210 */ /* 0x000fe40007ffe0ff */
[----:B------:R-:W-:Y:S02]  /*1040*/  SHF.R.U32.HI R7, RZ, 0x4, R7 ;  /* 0x00000004ff077819 */ /* 0x000fe40000011607 */
[----:B------:R-:W-:Y:S01]  /*1050*/  SHF.R.U32.HI R26, RZ, 0x4, R25 ;  /* 0x00000004ff1a7819 */ /* 0x000fe20000011619 */
[--C-:B------:R-:W-:Y:S02]  /*1060*/  IMAD.IADD R25, R0, 0x1, R27.reuse ;  /* 0x0000000100197824 */ /* 0x100fe400078e021b */
[C---:B------:R-:W-:Y:S01]  /*1070*/  IMAD R29, R12.reuse, 0x7, R27 ;  /* 0x000000070c1d7824 */ /* 0x040fe200078e021b */
[----:B------:R-:W-:Y:S01]  /*1080*/  PRMT R7, R7, 0x3340, R26 ;  /* 0x0000334007077816 */ /* 0x000fe2000000001a */
[----:B------:R-:W-:-:S02]  /*1090*/  IMAD R4, R12, 0x6, R25 ;  /* 0x000000060c047824 */ /* 0x000fc400078e0219 */
[----:B------:R-:W-:Y:S01]  /*10a0*/  IMAD R29, R8, 0x2, R29 ;  /* 0x00000002081d7824 */ /* 0x000fe200078e021d */
[----:B------:R-:W-:Y:S01]  /*10b0*/  PRMT R7, R7, 0x5410, R24 ;  /* 0x0000541007077816 */ /* 0x000fe20000000018 */
[----:B------:R-:W-:Y:S02]  /*10c0*/  IMAD R24, R9, 0x2, R4 ;  /* 0x0000000209187824 */ /* 0x000fe400078e0204 */
[----:B------:R-:W-:Y:S01]  /*10d0*/  IMAD.IADD R25, R0, 0x1, R25 ;  /* 0x0000000100197824 */ /* 0x000fe200078e0219 */
[----:B------:R-:W-:Y:S01]  /*10e0*/  SHF.R.U32.HI R4, RZ, 0x4, R29 ;  /* 0x00000004ff047819 */ /* 0x000fe2000001161d */
[----:B------:R-:W-:Y:S01]  /*10f0*/  STG.E desc[UR10][R20.64+0x24], R7 ;  /* 0x0000240714007986 */ /* 0x000fe2000c10190a */
[----:B------:R-:W-:Y:S01]  /*1100*/  SHF.R.U32.HI R29, RZ, 0x4, R24 ;  /* 0x00000004ff1d7819 */ /* 0x000fe20000011618 */
[----:B------:R-:W-:-:S03]  /*1110*/  IMAD R25, R12, 0x5, R25 ;  /* 0x000000050c197824 */ /* 0x000fc600078e0219 */
[----:B------:R-:W-:Y:S01]  /*1120*/  PRMT R4, R4, 0x3340, R29 ;  /* 0x0000334004047816 */ /* 0x000fe2000000001d */
[----:B------:R-:W-:Y:S01]  /*1130*/  IMAD R25, R10, 0x2, R25 ;  /* 0x000000020a197824 */ /* 0x000fe200078e0219 */
[----:B------:R-:W-:-:S04]  /*1140*/  IADD3 R29, PT, PT, R0, R12, RZ ;  /* 0x0000000c001d7210 */ /* 0x000fc80007ffe0ff */
[----:B------:R-:W-:Y:S01]  /*1150*/  SHF.R.U32.HI R25, RZ, 0x4, R25 ;  /* 0x00000004ff197819 */ /* 0x000fe20000011619 */
[--C-:B------:R-:W-:Y:S02]  /*1160*/  IMAD R24, R29, 0x4, R6.reuse ;  /* 0x000000041d187824 */ /* 0x100fe400078e0206 */
[----:B------:R-:W-:Y:S02]  /*1170*/  IMAD.IADD R6, R15, 0x1, R6 ;  /* 0x000000010f067824 */ /* 0x000fe400078e0206 */
[----:B------:R-:W-:-:S05]  /*1180*/  IMAD R24, R11, 0x2, R24 ;  /* 0x000000020b187824 */ /* 0x000fca00078e0218 */
[----:B------:R-:W-:-:S04]  /*1190*/  SHF.R.U32.HI R24, RZ, 0x4, R24 ;  /* 0x00000004ff187819 */ /* 0x000fc80000011618 */
[----:B------:R-:W-:-:S04]  /*11a0*/  PRMT R25, R25, 0x3340, R24 ;  /* 0x0000334019197816 */ /* 0x000fc80000000018 */
[----:B------:R-:W-:Y:S01]  /*11b0*/  PRMT R24, R4, 0x5410, R25 ;  /* 0x0000541004187816 */ /* 0x000fe20000000019 */
[----:B------:R-:W-:Y:S02]  /*11c0*/  IMAD.IADD R25, R15, 0x1, R22 ;  /* 0x000000010f197824 */ /* 0x000fe400078e0216 */
[----:B------:R-:W-:Y:S02]  /*11d0*/  IMAD.IADD R22, R17, 0x1, R12 ;  /* 0x0000000111167824 */ /* 0x000fe400078e020c */
[----:B------:R-:W-:Y:S01]  /*11e0*/  IMAD R4, R12, 0x3, R25 ;  /* 0x000000030c047824 */ /* 0x000fe200078e0219 */
[----:B------:R-:W-:Y:S01]  /*11f0*/  IADD3 R29, PT, PT, R0, R25, RZ ;  /* 0x00000019001d7210 */ /* 0x000fe20007ffe0ff */
[----:B------:R0:W-:Y:S02]  /*1200*/  STG.E desc[UR10][R20.64+0x28], R24 ;  /* 0x0000281814007986 */ /* 0x0001e4000c10190a */
[----:B------:R-:W-:Y:S02]  /*1210*/  IMAD R4, R16, 0x2, R4 ;  /* 0x0000000210047824 */ /* 0x000fe400078e0204 */
[----:B------:R-:W-:-:S02]  /*1220*/  IMAD R22, R22, 0x2, R29 ;  /* 0x0000000216167824 */ /* 0x000fc400078e021d */
[C---:B------:R-:W-:Y:S01]  /*1230*/  IMAD.IADD R29, R0.reuse, 0x1, R29 ;  /* 0x00000001001d7824 */ /* 0x040fe200078e021d */
[----:B------:R-:W-:Y:S02]  /*1240*/  SHF.R.U32.HI R4, RZ, 0x4, R4 ;  /* 0x00000004ff047819 */ /* 0x000fe40000011604 */
[----:B------:R-:W-:Y:S01]  /*1250*/  SHF.R.U32.HI R22, RZ, 0x4, R22 ;  /* 0x00000004ff167819 */ /* 0x000fe20000011616 */
[----:B------:R-:W-:Y:S02]  /*1260*/  IMAD.IADD R12, R29, 0x1, R12 ;  /* 0x000000011d0c7824 */ /* 0x000fe400078e020c */
[----:B0-----:R-:W-:Y:S01]  /*1270*/  IMAD.IADD R24, R0, 0x1, R29 ;  /* 0x0000000100187824 */ /* 0x001fe200078e021d */
[----:B------:R-:W-:Y:S02]  /*1280*/  PRMT R4, R4, 0x3340, R22 ;  /* 0x0000334004047816 */ /* 0x000fe40000000016 */
[----:B------:R-:W-:Y:S01]  /*1290*/  LEA R22, R18, R12, 0x1 ;  /* 0x0000000c12167211 */ /* 0x000fe200078e08ff */
[----:B------:R-:W-:-:S02]  /*12a0*/  IMAD R24, R19, 0x2, R24 ;  /* 0x0000000213187824 */ /* 0x000fc400078e0218 */
[----:B------:R-:W-:Y:S01]  /*12b0*/  IMAD.IADD R12, R15, 0x1, R27 ;  /* 0x000000010f0c7824 */ /* 0x000fe200078e021b */
[----:B------:R-:W-:Y:S02]  /*12c0*/  SHF.R.U32.HI R22, RZ, 0x4, R22 ;  /* 0x00000004ff167819 */ /* 0x000fe40000011616 */
[----:B------:R-:W-:Y:S01]  /*12d0*/  SHF.R.U32.HI R27, RZ, 0x4, R24 ;  /* 0x00000004ff1b7819 */ /* 0x000fe20000011618 */
[--C-:B------:R-:W-:Y:S02]  /*12e0*/  IMAD.IADD R24, R0, 0x1, R12.reuse ;  /* 0x0000000100187824 */ /* 0x100fe400078e020c */
[C---:B------:R-:W-:Y:S01]  /*12f0*/  IMAD R29, R13.reuse, 0x7, R12 ;  /* 0x000000070d1d7824 */ /* 0x040fe200078e020c */
[----:B------:R-:W-:Y:S01]  /*1300*/  PRMT R27, R22, 0x3340, R27 ;  /* 0x00003340161b7816 */ /* 0x000fe2000000001b */
[--C-:B------:R-:W-:Y:S02]  /*1310*/  IMAD R22, R13, 0x6, R24.reuse ;  /* 0x000000060d167824 */ /* 0x100fe400078e0218 */
[----:B------:R-:W-:Y:S01]  /*1320*/  IMAD.IADD R24, R0, 0x1, R24 ;  /* 0x0000000100187824 */ /* 0x000fe200078e0218 */
[----:B------:R-:W-:Y:S01]  /*1330*/  PRMT R27, R4, 0x5410, R27 ;  /* 0x00005410041b7816 */ /* 0x000fe2000000001b */
[----:B------:R-:W-:-:S02]  /*1340*/  IMAD.IADD R9, R22, 0x1, R9 ;  /* 0x0000000116097824 */ /* 0x000fc400078e0209 */
[----:B------:R-:W-:Y:S02]  /*1350*/  IMAD.IADD R22, R15, 0x1, R25 ;  /* 0x000000010f167824 */ /* 0x000fe400078e0219 */
[C---:B------:R-:W-:Y:S01]  /*1360*/  IMAD R24, R13.reuse, 0x5, R24 ;  /* 0x000000050d187824 */ /* 0x040fe200078e0218 */
[----:B------:R-:W-:Y:S01]  /*1370*/  SHF.R.U32.HI R9, RZ, 0x4, R9 ;  /* 0x00000004ff097819 */ /* 0x000fe20000011609 */
[--C-:B------:R-:W-:Y:S01]  /*1380*/  IMAD R25, R13, 0x3, R22.reuse ;  /* 0x000000030d197824 */ /* 0x100fe200078e0216 */
[----:B------:R-:W-:Y:S01]  /*1390*/  STG.E desc[UR10][R20.64+0x2c], R27 ;  /* 0x00002c1b14007986 */ /* 0x000fe2000c10190a */
[----:B------:R-:W-:Y:S01]  /*13a0*/  IMAD.IADD R8, R8, 0x1, R29 ;  /* 0x0000000108087824 */ /* 0x000fe200078e021d */
[----:B------:R-:W-:Y:S01]  /*13b0*/  IADD3 R10, PT, PT, R24, R10, RZ ;  /* 0x0000000a180a7210 */ /* 0x000fe20007ffe0ff */
[C---:B------:R-:W-:Y:S02]  /*13c0*/  IMAD.IADD R29, R0.reuse, 0x1, R13 ;  /* 0x00000001001d7824 */ /* 0x040fe400078e020d */
[----:B------:R-:W-:Y:S01]  /*13d0*/  IMAD.IADD R2, R0, 0x1, R22 ;  /* 0x0000000100027824 */ /* 0x000fe200078e0216 */
[----:B------:R-:W-:Y:S01]  /*13e0*/  SHF.R.U32.HI R8, RZ, 0x4, R8 ;  /* 0x00000004ff087819 */ /* 0x000fe20000011608 */
[----:B------:R-:W-:Y:S01]  /*13f0*/  IMAD.IADD R16, R16, 0x1, R25 ;  /* 0x0000000110107824 */ /* 0x000fe200078e0219 */
[----:B------:R-:W-:Y:S01]  /*1400*/  SHF.R.U32.HI R10, RZ, 0x4, R10 ;  /* 0x00000004ff0a7819 */ /* 0x000fe2000001160a */
[----:B------:R-:W-:Y:S01]  /*1410*/  IMAD.IADD R25, R15, 0x1, R12 ;  /* 0x000000010f197824 */ /* 0x000fe200078e020c */
[----:B------:R-:W-:Y:S01]  /*1420*/  IADD3 R18, PT, PT, R18, R29, R2 ;  /* 0x0000001d12127210 */ /* 0x000fe20007ffe002 */
[----:B------:R-:W-:Y:S01]  /*1430*/  IMAD R24, R29, 0x4, R6 ;  /* 0x000000041d187824 */ /* 0x000fe200078e0206 */
[----:B------:R-:W-:Y:S01]  /*1440*/  SHF.R.U32.HI R16, RZ, 0x4, R16 ;  /* 0x00000004ff107819 */ /* 0x000fe20000011610 */
[C---:B------:R-:W-:Y:S01]  /*1450*/  IMAD.IADD R29, R0.reuse, 0x1, R25 ;  /* 0x00000001001d7824 */ /* 0x040fe200078e0219 */
[----:B------:R-:W-:Y:S01]  /*1460*/  SHF.R.U32.HI R18, RZ, 0x4, R18 ;  /* 0x00000004ff127819 */ /* 0x000fe20000011612 */
[C---:B------:R-:W-:Y:S01]  /*1470*/  IMAD.IADD R12, R15.reuse, 0x1, R6 ;  /* 0x000000010f0c7824 */ /* 0x040fe200078e0206 */
[----:B------:R-:W-:Y:S01]  /*1480*/  IADD3 R15, PT, PT, R15, R22, RZ ;  /* 0x000000160f0f7210 */ /* 0x000fe20007ffe0ff */
[----:B------:R-:W-:Y:S01]  /*1490*/  IMAD.IADD R22, R0, 0x1, R29 ;  /* 0x0000000100167824 */ /* 0x000fe200078e021d */
[----:B------:R-:W-:Y:S01]  /*14a0*/  IADD3 R11, PT, PT, R24, R11, RZ ;  /* 0x0000000b180b7210 */ /* 0x000fe20007ffe0ff */
[----:B------:R-:W-:Y:S01]  /*14b0*/  IMAD R25, R14, 0x7, R25 ;  /* 0x000000070e197824 */ /* 0x000fe200078e0219 */
[----:B------:R-:W-:Y:S01]  /*14c0*/  PRMT R8, R8, 0x3340, R9 ;  /* 0x0000334008087816 */ /* 0x000fe20000000009 */
[C---:B------:R-:W-:Y:S01]  /*14d0*/  IMAD R29, R14.reuse, 0x6, R29 ;  /* 0x000000060e1d7824 */ /* 0x040fe200078e021d */
[----:B------:R-:W-:Y:S01]  /*14e0*/  SHF.R.U32.HI R11, RZ, 0x4, R11 ;  /* 0x00000004ff0b7819 */ /* 0x000fe2000001160b */
[----:B------:R-:W-:Y:S01]  /*14f0*/  IMAD R24, R14, 0x5, R22 ;  /* 0x000000050e187824 */ /* 0x000fe200078e0216 */
[----:B------:R-:W-:Y:S01]  /*1500*/  SHF.R.U32.HI R22, RZ, 0x4, R25 ;  /* 0x00000004ff167819 */ /* 0x000fe20000011619 */
[----:B------:R-:W-:Y:S01]  /*1510*/  IMAD.IADD R6, R0, 0x1, R14 ;  /* 0x0000000100067824 */ /* 0x000fe200078e020e */
[----:B------:R-:W-:-:S02]  /*1520*/  SHF.R.U32.HI R29, RZ, 0x4, R29 ;  /* 0x00000004ff1d7819 */ /* 0x000fc4000001161d */
[----:B------:R-:W-:Y:S01]  /*1530*/  SHF.R.U32.HI R25, RZ, 0x4, R24 ;  /* 0x00000004ff197819 */ /* 0x000fe20000011618 */
[----:B------:R-:W-:Y:S01]  /*1540*/  IMAD R12, R6, 0x4, R12 ;  /* 0x00000004060c7824 */ /* 0x000fe200078e020c */
[----:B------:R-:W-:Y:S01]  /*1550*/  PRMT R22, R22, 0x3340, R29 ;  /* 0x0000334016167816 */ /* 0x000fe2000000001d */
[----:B------:R-:W-:Y:S01]  /*1560*/  IMAD.IADD R29, R0, 0x1, R15 ;  /* 0x00000001001d7824 */ /* 0x000fe200078e020f */
[----:B------:R-:W-:Y:S01]  /*1570*/  PRMT R11, R10, 0x3340, R11 ;  /* 0x000033400a0b7816 */ /* 0x000fe2000000000b */
[C---:B------:R-:W-:Y:S01]  /*1580*/  IMAD R15, R14.reuse, 0x3, R15 ;  /* 0x000000030e0f7824 */ /* 0x040fe200078e020f */
[----:B------:R-:W-:Y:S02]  /*1590*/  SHF.R.U32.HI R12, RZ, 0x4, R12 ;  /* 0x00000004ff0c7819 */ /* 0x000fe4000001160c */
[----:B------:R-:W-:Y:S01]  /*15a0*/  LEA R14, R14, R29, 0x1 ;  /* 0x0000001d0e0e7211 */ /* 0x000fe200078e08ff */
[----:B------:R-:W-:Y:S01]  /*15b0*/  IMAD.IADD R29, R6, 0x1, R29 ;  /* 0x00000001061d7824 */ /* 0x000fe200078e021d */
[----:B------:R-:W-:Y:S01]  /*15c0*/  PRMT R25, R25, 0x3340, R12 ;  /* 0x0000334019197816 */ /* 0x000fe2000000000c */
[--C-:B------:R-:W-:Y:S01]  /*15d0*/  IMAD R6, R13, 0x2, R2.reuse ;  /* 0x000000020d067824 */ /* 0x100fe200078e0202 */
[----:B------:R-:W-:Y:S01]  /*15e0*/  SHF.R.U32.HI R13, RZ, 0x4, R15 ;  /* 0x00000004ff0d7819 */ /* 0x000fe2000001160f */
[----:B------:R-:W-:Y:S01]  /*15f0*/  IMAD R2, R0, 0x2, R2 ;  /* 0x0000000200027824 */ /* 0x000fe200078e0202 */
[----:B------:R-:W-:Y:S01]  /*1600*/  SHF.R.U32.HI R12, RZ, 0x4, R3 ;  /* 0x00000004ff0c7819 */ /* 0x000fe20000011603 */
[----:B------:R-:W-:Y:S01]  /*1610*/  IMAD.IADD R6, R6, 0x1, R17 ;  /* 0x0000000106067824 */ /* 0x000fe200078e0211 */
[----:B------:R-:W-:Y:S01]  /*1620*/  SHF.R.U32.HI R29, RZ, 0x4, R29 ;  /* 0x00000004ff1d7819 */ /* 0x000fe2000001161d */
[----:B------:R-:W-:Y:S01]  /*1630*/  IMAD.IADD R2, R2, 0x1, R19 ;  /* 0x0000000102027824 */ /* 0x000fe200078e0213 */
[----:B------:R-:W-:-:S02]  /*1640*/  SHF.R.U32.HI R14, RZ, 0x4, R14 ;  /* 0x00000004ff0e7819 */ /* 0x000fc4000001160e */
[----:B------:R-:W-:Y:S02]  /*1650*/  SHF.R.U32.HI R15, RZ, 0x4, R6 ;  /* 0x00000004ff0f7819 */ /* 0x000fe40000011606 */
[----:B------:R-:W-:Y:S02]  /*1660*/  SHF.R.U32.HI R17, RZ, 0x4, R2 ;  /* 0x00000004ff117819 */ /* 0x000fe40000011602 */
[----:B------:R-:W-:Y:S02]  /*1670*/  PRMT R0, R29, 0x3340, R12 ;  /* 0x000033401d007816 */ /* 0x000fe4000000000c */
[----:B------:R-:W-:Y:S02]  /*1680*/  PRMT R13, R13, 0x3340, R14 ;  /* 0x000033400d0d7816 */ /* 0x000fe4000000000e */
[----:B------:R-:W-:Y:S02]  /*1690*/  PRMT R17, R18, 0x3340, R17 ;  /* 0x0000334012117816 */ /* 0x000fe40000000011 */
[----:B------:R-:W-:-:S02]  /*16a0*/  PRMT R16, R16, 0x3340, R15 ;  /* 0x0000334010107816 */ /* 0x000fc4000000000f */
[----:B------:R-:W-:Y:S02]  /*16b0*/  PRMT R3, R22, 0x5410, R25 ;  /* 0x0000541016037816 */ /* 0x000fe40000000019 */
[----:B------:R-:W-:Y:S02]  /*16c0*/  PRMT R13, R13, 0x5410, R0 ;  /* 0x000054100d0d7816 */ /* 0x000fe40000000000 */
[----:B------:R-:W-:Y:S01]  /*16d0*/  PRMT R11, R8, 0x5410, R11 ;  /* 0x00005410080b7816 */ /* 0x000fe2000000000b */
[----:B------:R-:W-:Y:S01]  /*16e0*/  STG.E desc[UR10][R20.64+0x38], R3 ;  /* 0x0000380314007986 */ /* 0x000fe2000c10190a */
[----:B------:R-:W-:-:S03]  /*16f0*/  PRMT R17, R16, 0x5410, R17 ;  /* 0x0000541010117816 */ /* 0x000fc60000000011 */
[----:B------:R-:W-:Y:S04]  /*1700*/  STG.E desc[UR10][R20.64+0x3c], R13 ;  /* 0x00003c0d14007986 */ /* 0x000fe8000c10190a */
[----:B------:R-:W-:Y:S04]  /*1710*/  STG.E desc[UR10][R20.64+0x30], R11 ;  /* 0x0000300b14007986 */ /* 0x000fe8000c10190a */
[----:B------:R-:W-:Y:S01]  /*1720*/  STG.E desc[UR10][R20.64+0x34], R17 ;  /* 0x0000341114007986 */ /* 0x000fe2000c10190a */
[----:B------:R-:W-:Y:S05]  /*1730*/  EXIT ;  /* 0x000000000000794d */ /* 0x000fea0003800000 */
.L_x_3:
[----:B0-----:R-:W0:Y:S01]  /*1740*/  S2R R7, SR_CgaCtaId ;  /* 0x0000000000077919 */ /* 0x001e220000008800 */
[C---:B------:R-:W-:Y:S01]  /*1750*/  ISETP.GE.U32.AND P2, PT, R3.reuse, 0xa, PT ;  /* 0x0000000a0300780c */ /* 0x040fe20003f46070 */
[----:B------:R-:W-:Y:S01]  /*1760*/  BSSY.RECONVERGENT B3, `(.L_x_4) ;  /* 0x0000129000037945 */ /* 0x000fe20003800200 */
[C---:B------:R-:W-:Y:S02]  /*1770*/  ISETP.GE.U32.AND P0, PT, R3.reuse, 0x1a, PT ;  /* 0x0000001a0300780c */ /* 0x040fe40003f06070 */
[C---:B------:R-:W-:Y:S02]  /*1780*/  ISETP.GT.U32.AND P1, PT, R3.reuse, 0x11, PT ;  /* 0x000000110300780c */ /* 0x040fe40003f24070 */
[C---:B------:R-:W-:Y:S02]  /*1790*/  IADD3 R0, PT, PT, R3.reuse, -0x1a, RZ ;  /* 0xffffffe603007810 */ /* 0x040fe40007ffe0ff */
[----:B------:R-:W-:-:S04]  /*17a0*/  IADD3 R5, PT, PT, -R3, 0xa, RZ ;  /* 0x0000000a03057810 */ /* 0x000fc80007ffe1ff */
[----:B------:R-:W-:Y:S01]  /*17b0*/  SEL R24, R0, R5, P1 ;  /* 0x0000000500187207 */ /* 0x000fe20000800000 */
[C---:B------:R-:W-:Y:S02]  /*17c0*/  @P2 VIADD R5, R3.reuse, 0xfffffff6 ;  /* 0xfffffff603052836 */ /* 0x040fe40000000000 */
[----:B------:R-:W-:Y:S02]  /*17d0*/  @!P0 IADD3 R0, PT, PT, -R3, 0x1a, RZ ;  /* 0x0000001a03008810 */ /* 0x000fe40007ffe1ff */
[----:B------:R-:W-:Y:S02]  /*17e0*/  IABS R22, R24 ;  /* 0x0000001800167213 */ /* 0x000fe40000000000 */
[----:B------:R-:W-:-:S04]  /*17f0*/  VIMNMX R0, PT, PT, R0, R5, PT ;  /* 0x0000000500007248 */ /* 0x000fc80003fe0100 */
[----:B------:R-:W-:Y:S02]  /*1800*/  ISETP.GT.AND P0, PT, R0, 0x7, PT ;  /* 0x000000070000780c */ /* 0x000fe40003f04270 */
[----:B------:R-:W-:-:S05]  /*1810*/  MOV R0, 0x400 ;  /* 0x0000040000007802 */ /* 0x000fca0000000f00 */
[C---:B------:R-:W-:Y:S01]  /*1820*/  VIADD R6, R0.reuse, 0x44 ;  /* 0x0000004400067836 */ /* 0x040fe20000000000 */
[C---:B0-----:R-:W-:Y:S01]  /*1830*/  LEA R2, R7.reuse, R0, 0x18 ;  /* 0x0000000007027211 */ /* 0x041fe200078ec0ff */
[C---:B------:R-:W-:Y:S02]  /*1840*/  VIADD R4, R0.reuse, 0x88 ;  /* 0x0000008800047836 */ /* 0x040fe40000000000 */
[----:B------:R-:W-:Y:S01]  /*1850*/  VIADD R0, R0, 0xcc ;  /* 0x000000cc00007836 */ /* 0x000fe20000000000 */
[C---:B------:R-:W-:Y:S02]  /*1860*/  LEA R23, R7.reuse, R6, 0x18 ;  /* 0x0000000607177211 */ /* 0x040fe400078ec0ff */
[C---:B------:R-:W-:Y:S02]  /*1870*/  @P0 LEA R2, R7.reuse, R4, 0x18 ;  /* 0x0000000407020211 */ /* 0x040fe400078ec0ff */
[----:B------:R-:W-:Y:S02]  /*1880*/  @P0 LEA R23, R7, R0, 0x18 ;  /* 0x0000000007170211 */ /* 0x000fe400078ec0ff */
[----:B------:R-:W0:Y:S01]  /*1890*/  LDC.S8 R0, c[0x3][R22] ;  /* 0x00c0000016007b82 */ /* 0x000e220000000200 */
[----:B------:R-:W-:-:S02]  /*18a0*/  ISETP.GE.AND P0, PT, R24, RZ, PT ;  /* 0x000000ff1800720c */ /* 0x000fc40003f06270 */
[----:B------:R-:W-:Y:S02]  /*18b0*/  SEL R25, R23, R2, P1 ;  /* 0x0000000217197207 */ /* 0x000fe40000800000 */
[----:B------:R-:W-:-:S03]  /*18c0*/  SEL R2, R2, R23, P1 ;  /* 0x0000001702027207 */ /* 0x000fc60000800000 */
[----:B------:R-:W-:Y:S04]  /*18d0*/  LDS R16, [R25] ;  /* 0x0000000019107984 */ /* 0x000fe80000000800 */
[----:B------:R-:W1:Y:S04]  /*18e0*/  LDS R17, [R25+0x4] ;  /* 0x0000040019117984 */ /* 0x000e680000000800 */
[----:B------:R-:W-:Y:S04]  /*18f0*/  LDS R4, [R25+0x8] ;  /* 0x0000080019047984 */ /* 0x000fe80000000800 */
[----:B------:R-:W2:Y:S04]  /*1900*/  LDS R5, [R25+0xc] ;  /* 0x00000c0019057984 */ /* 0x000ea80000000800 */
[----:B------:R-:W-:Y:S04]  /*1910*/  LDS R6, [R25+0x10] ;  /* 0x0000100019067984 */ /* 0x000fe80000000800 */
[----:B------:R-:W3:Y:S04]  /*1920*/  LDS R7, [R25+0x14] ;  /* 0x0000140019077984 */ /* 0x000ee80000000800 */
[----:B------:R-:W-:Y:S04]  /*1930*/  LDS R8, [R25+0x18] ;  /* 0x0000180019087984 */ /* 0x000fe80000000800 */
[----:B------:R-:W4:Y:S04]  /*1940*/  LDS R9, [R25+0x1c] ;  /* 0x00001c0019097984 */ /* 0x000f280000000800 */
[----:B------:R-:W-:Y:S04]  /*1950*/  LDS R10, [R25+0x20] ;  /* 0x00002000190a7984 */ /* 0x000fe80000000800 */
[----:B------:R-:W5:Y:S04]  /*1960*/  LDS R11, [R25+0x24] ;  /* 0x00002400190b7984 */ /* 0x000f680000000800 */
[----:B------:R-:W-:Y:S01]  /*1970*/  LDS R12, [R25+0x28] ;  /* 0x00002800190c7984 */ /* 0x000fe20000000800 */
[----:B0-----:R-:W-:-:S03]  /*1980*/  @!P0 IMAD.MOV R0, RZ, RZ, -R0 ;  /* 0x000000ffff008224 */ /* 0x001fc600078e0a00 */
[----:B-1----:R-:W-:Y:S02]  /*1990*/  STL.64 [R1], R16 ;  /* 0x0000001001007387 */ /* 0x002fe40000100a00 */
[----:B------:R-:W-:Y:S02]  /*19a0*/  ISETP.GT.AND P0, PT, R0, -0x1, PT ;  /* 0xffffffff0000780c */ /* 0x000fe40003f04270 */
[----:B------:R-:W0:Y:S04]  /*19b0*/  LDS R13, [R25+0x2c] ;  /* 0x00002c00190d7984 */ /* 0x000e280000000800 */
[----:B------:R-:W-:Y:S04]  /*19c0*/  LDS R14, [R25+0x30] ;  /* 0x00003000190e7984 */ /* 0x000fe80000000800 */
[----:B------:R-:W1:Y:S04]  /*19d0*/  LDS R15, [R25+0x34] ;  /* 0x00003400190f7984 */ /* 0x000e680000000800 */
[----:B------:R-:W-:Y:S04]  /*19e0*/  LDS R16, [R25+0x38] ;  /* 0x0000380019107984 */ /* 0x000fe80000000800 */
[----:B------:R-:W1:Y:S04]  /*19f0*/  LDS R17, [R25+0x3c] ;  /* 0x00003c0019117984 */ /* 0x000e680000000800 */
[----:B------:R-:W-:Y:S04]  /*1a00*/  LDS R18, [R25+0x40] ;  /* 0x0000400019127984 */ /* 0x000fe80000000800 */
[----:B------:R-:W1:Y:S04]  /*1a10*/  LDS R19, [R25+0x44] ;  /* 0x0000440019137984 */ /* 0x000e680000000800 */
[----:B--2---:R2:W-:Y:S04]  /*1a20*/  STL.64 [R1+0x8], R4 ;  /* 0x0000080401007387 */ /* 0x0045e80000100a00 */
[----:B---3--:R2:W-:Y:S04]  /*1a30*/  STL.64 [R1+0x10], R6 ;  /* 0x0000100601007387 */ /* 0x0085e80000100a00 */
[----:B----4-:R2:W-:Y:S04]  /*1a40*/  STL.64 [R1+0x18], R8 ;  /* 0x0000180801007387 */ /* 0x0105e80000100a00 */
[----:B-----5:R2:W-:Y:S04]  /*1a50*/  STL.64 [R1+0x20], R10 ;  /* 0x0000200a01007387 */ /* 0x0205e80000100a00 */
[----:B0-----:R2:W-:Y:S04]  /*1a60*/  STL.64 [R1+0x28], R12 ;  /* 0x0000280c01007387 */ /* 0x0015e80000100a00 */
[----:B-1----:R2:W-:Y:S04]  /*1a70*/  STL.64 [R1+0x30], R14 ;  /* 0x0000300e01007387 */ /* 0x0025e80000100a00 */
[----:B------:R2:W-:Y:S04]  /*1a80*/  STL.64 [R1+0x38], R16 ;  /* 0x0000381001007387 */ /* 0x0005e80000100a00 */
[----:B------:R2:W-:Y:S01]  /*1a90*/  STL.64 [R1+0x40], R18 ;  /* 0x0000401201007387 */ /* 0x0005e20000100a00 */
[----:B------:R-:W-:Y:S05]  /*1aa0*/  @P0 BRA `(.L_x_5) ;  /* 0x0000000c00d00947 */ /* 0x000fea0003800000 */
[----:B--2---:R-:W-:Y:S01]  /*1ab0*/  SHF.R.S32.HI R6, RZ, 0x2, R0 ;  /* 0x00000002ff067819 */ /* 0x004fe20000011400 */
[----:B------:R-:W-:Y:S02]  /*1ac0*/  UMOV UR4, 0xa ;  /* 0x0000000a00047882 */ /* 0x000fe40000000000 */
[----:B------:R-:W-:Y:S02]  /*1ad0*/  LEA R4, R22, UR4, 0x1 ;  /* 0x0000000416047c11 */ /* 0x000fe4000f8e08ff */
[----:B------:R-:W-:-:S13]  /*1ae0*/  ISETP.NE.AND P0, PT, R6, -0x1, PT ;  /* 0xffffffff0600780c */ /* 0x000fda0003f05270 */
[----:B------:R-:W-:Y:S05]  /*1af0*/  @!P0 BRA `(.L_x_5) ;  /* 0x0000000c00bc8947 */ /* 0x000fea0003800000 */
[----:B------:R-:W0:Y:S01]  /*1b00*/  LDC.S16 R4, c[0x3][R4] ;  /* 0x00c0000004047b82 */ /* 0x000e220000000600 */
[C---:B------:R-:W-:Y:S01]  /*1b10*/  ISETP.GT.U32.AND P0, PT, R6.reuse, -0x5, PT ;  /* 0xfffffffb0600780c */ /* 0x040fe20003f04070 */
[----:B------:R-:W-:Y:S01]  /*1b20*/  BSSY.RECONVERGENT B2, `(.L_x_6) ;  /* 0x00000dd000027945 */ /* 0x000fe20003800200 */
[----:B------:R-:W-:Y:S01]  /*1b30*/  HFMA2 R7, -RZ, RZ, 0, 7.62939453125e-06 ;  /* 0x00000080ff077431 */ /* 0x000fe200000001ff */
[----:B------:R-:W-:Y:S01]  /*1b40*/  LOP3.LUT R5, R6, 0x3, RZ, 0xc, !PT ;  /* 0x0000000306057812 */ /* 0x000fe200078e0cff */
[----:B------:R-:W-:-:S09]  /*1b50*/  IMAD.MOV.U32 R9, RZ, RZ, -0x2 ;  /* 0xfffffffeff097424 */ /* 0x000fd200078e00ff */
[----:B------:R-:W-:Y:S05]  /*1b60*/  @P0 BRA `(.L_x_7) ;  /* 0x0000000c00600947 */ /* 0x000fea0003800000 */
[----:B------:R-:W-:Y:S01]  /*1b70*/  LOP3.LUT R6, R6, 0x1ffffffc, RZ, 0xc, !PT ;  /* 0x1ffffffc06067812 */ /* 0x000fe200078e0cff */
[C---:B0-----:R-:W-:Y:S01]  /*1b80*/  IMAD.SHL.U32 R7, R4.reuse, 0x4, RZ ;  /* 0x0000000404077824 */ /* 0x041fe200078e00ff */
[----:B------:R-:W-:Y:S04]  /*1b90*/  BSSY.RECONVERGENT B1, `(.L_x_8) ;  /* 0x00000d3000017945 */ /* 0x000fe80003800200 */
[----:B------:R-:W-:Y:S01]  /*1ba0*/  BSSY.RELIABLE B0, `(.L_x_9) ;  /* 0x00000b4000007945 */ /* 0x000fe20003800100 */
[C---:B------:R-:W-:Y:S01]  /*1bb0*/  IMAD.SHL.U32 R23, R4.reuse, 0x2, RZ ;  /* 0x0000000204177824 */ /* 0x040fe200078e00ff */
[----:B------:R-:W-:Y:S01]  /*1bc0*/  MOV R10, RZ ;  /* 0x000000ff000a7202 */ /* 0x000fe20000000f00 */
[----:B------:R-:W-:Y:S02]  /*1bd0*/  IMAD.MOV R8, RZ, RZ, -R6 ;  /* 0x000000ffff087224 */ /* 0x000fe400078e0a06 */
[----:B------:R-:W-:-:S02]  /*1be0*/  IMAD R11, R4, 0x3, RZ ;  /* 0x00000003040b7824 */ /* 0x000fc400078e02ff */
[----:B------:R-:W-:Y:S01]  /*1bf0*/  IMAD.MOV.U32 R6, RZ, RZ, -0x2 ;  /* 0xfffffffeff067424 */ /* 0x000fe200078e00ff */
[----:B------:R-:W-:Y:S01]  /*1c00*/  ISETP.GE.AND P0, PT, R8, RZ, PT ;  /* 0x000000ff0800720c */ /* 0x000fe20003f06270 */
[----:B------:R-:W-:Y:S02]  /*1c10*/  IMAD.MOV.U32 R28, RZ, RZ, R4 ;  /* 0x000000ffff1c7224 */ /* 0x000fe400078e0004 */
[----:B------:R-:W-:Y:S02]  /*1c20*/  IMAD.MOV.U32 R9, RZ, RZ, RZ ;  /* 0x000000ffff097224 */ /* 0x000fe400078e00ff */
[----:B------:R-:W-:-:S08]  /*1c30*/  IMAD.MOV.U32 R26, RZ, RZ, R7 ;  /* 0x000000ffff1a7224 */ /* 0x000fd000078e0007 */
[----:B------:R-:W-:Y:S05]  /*1c40*/  @P0 BRA `(.L_x_10) ;  /* 0x0000000800a40947 */ /* 0x000fea0003800000 */
[----:B------:R-:W-:Y:S01]  /*1c50*/  IMAD.MOV R12, RZ, RZ, -R8 ;  /* 0x000000ffff0c7224 */ /* 0x000fe200078e0a08 */
[----:B------:R-:W-:Y:S01]  /*1c60*/  BSSY.RECONVERGENT B4, `(.L_x_11) ;  /* 0x000006b000047945 */ /* 0x000fe20003800200 */
[----:B------:R-:W-:-:S03]  /*1c70*/  PLOP3.LUT P0, PT, PT, PT, PT, 0x80, 0x8 ;  /* 0x000000000008781c */ /* 0x000fc60003f0f070 */
[----:B------:R-:W-:-:S13]  /*1c80*/  ISETP.GT.AND P2, PT, R12, 0xc, PT ;  /* 0x0000000c0c00780c */ /* 0x000fda0003f44270 */
[----:B------:R-:W-:Y:S05]  /*1c90*/  @!P2 BRA `(.L_x_12) ;  /* 0x00000004009ca947 */ /* 0x000fea0003800000 */
[----:B------:R-:W-:-:S13]  /*1ca0*/  PLOP3.LUT P0, PT, PT, PT, PT, 0x8, 0x80 ;  /* 0x000000000080781c */ /* 0x000fda0003f0e170 */
.L_x_13:
[----:B0-----:R-:W-:Y:S01]  /*1cb0*/  VIADD R14, R11, 0x80 ;  /* 0x000000800b0e7836 */ /* 0x001fe20000000000 */
[C---:B------:R-:W-:Y:S01]  /*1cc0*/  IADD3 R22, PT, PT, R7.reuse, R23, RZ ;  /* 0x0000001707167210 */ /* 0x040fe20007ffe0ff */
[C---:B------:R-:W-:Y:S01]  /*1cd0*/  IMAD.IADD R24, R7.reuse, 0x1, R11 ;  /* 0x0000000107187824 */ /* 0x040fe200078e020b */
[C---:B------:R-:W-:Y:S01]  /*1ce0*/  IADD3 R10, PT, PT, R7.reuse, R10, R7 ;  /* 0x0000000a070a7210 */ /* 0x040fe20007ffe007 */
[----:B------:R-:W-:Y:S01]  /*1cf0*/  VIADD R11, R28, 0x80 ;  /* 0x000000801c0b7836 */ /* 0x000fe20000000000 */
[----:B------:R-:W-:Y:S01]  /*1d00*/  IADD3 R28, PT, PT, R7, R28, RZ ;  /* 0x0000001c071c7210 */ /* 0x000fe20007ffe0ff */
[----:B------:R-:W-:Y:S01]  /*1d10*/  VIADD R16, R26, 0x80 ;  /* 0x000000801a107836 */ /* 0x000fe20000000000 */
[----:B------:R-:W-:Y:S01]  /*1d20*/  SHF.R.S32.HI R17, RZ, 0x8, R14 ;  /* 0x00000008ff117819 */ /* 0x000fe2000001140e */
[----:B------:R-:W-:Y:S01]  /*1d30*/  VIADD R12, R23, 0x80 ;  /* 0x00000080170c7836 */ /* 0x000fe20000000000 */
[----:B------:R-:W-:Y:S01]  /*1d40*/  SHF.R.S32.HI R13, RZ, 0x8, R11 ;  /* 0x00000008ff0d7819 */ /* 0x000fe2000001140b */
[C---:B------:R-:W-:Y:S01]  /*1d50*/  IMAD.IADD R26, R7.reuse, 0x1, R26 ;  /* 0x00000001071a7824 */ /* 0x040fe200078e021a */
[----:B------:R-:W-:Y:S01]  /*1d60*/  SHF.R.S32.HI R19, RZ, 0x8, R16 ;  /* 0x00000008ff137819 */ /* 0x000fe20000011410 */
[----:B------:R-:W-:Y:S01]  /*1d70*/  VIADD R16, R28, 0x80 ;  /* 0x000000801c107836 */ /* 0x000fe20000000000 */
[----:B------:R-:W-:Y:S01]  /*1d80*/  SHF.R.S32.HI R15, RZ, 0x8, R12 ;  /* 0x00000008ff0f7819 */ /* 0x000fe2000001140c */
[----:B------:R-:W-:Y:S01]  /*1d90*/  VIADD R18, R22, 0x80 ;  /* 0x0000008016127836 */ /* 0x000fe20000000000 */
[----:B------:R-:W-:Y:S01]  /*1da0*/  IADD3 R10, PT, PT, R7, R10, R7 ;  /* 0x0000000a070a7210 */ /* 0x000fe20007ffe007 */
[----:B------:R-:W-:Y:S01]  /*1db0*/  IMAD R14, R19, 0x4, R2 ;  /* 0x00000004130e7824 */ /* 0x000fe200078e0202 */
[----:B------:R-:W-:Y:S01]  /*1dc0*/  SHF.R.S32.HI R19, RZ, 0x8, R16 ;  /* 0x00000008ff137819 */ /* 0x000fe20000011410 */
[----:B------:R-:W-:Y:S01]  /*1dd0*/  IMAD R12, R15, 0x4, R2 ;  /* 0x000000040f0c7824 */ /* 0x000fe200078e0202 */
[-C--:B------:R-:W-:Y:S01]  /*1de0*/  LEA R15, R17, R2.reuse, 0x2 ;  /* 0x00000002110f7211 */ /* 0x080fe200078e10ff */
[----:B------:R-:W-:Y:S01]  /*1df0*/  VIADD R16, R26, 0x80 ;  /* 0x000000801a107836 */ /* 0x000fe20000000000 */
[----:B------:R-:W-:Y:S01]  /*1e00*/  SHF.R.S32.HI R17, RZ, 0x8, R18 ;  /* 0x00000008ff117819 */ /* 0x000fe20000011412 */
[----:B------:R-:W-:Y:S01]  /*1e10*/  VIADD R11, R24, 0x80 ;  /* 0x00000080180b7836 */ /* 0x000fe20000000000 */
[----:B------:R-:W-:Y:S01]  /*1e20*/  LDS R14, [R14] ;  /* 0x000000000e0e7984 */ /* 0x000fe20000000800 */
[----:B------:R-:W-:Y:S01]  /*1e30*/  IMAD R13, R13, 0x4, R2 ;  /* 0x000000040d0d7824 */ /* 0x000fe200078e0202 */
[----:B------:R-:W-:Y:S01]  /*1e40*/  SHF.R.S32.HI R25, RZ, 0x8, R16 ;  /* 0x00000008ff197819 */ /* 0x000fe20000011410 */
[--C-:B------:R-:W-:Y:S01]  /*1e50*/  IMAD R16, R17, 0x4, R2.reuse ;  /* 0x0000000411107824 */ /* 0x100fe200078e0202 */
[----:B------:R-:W-:Y:S01]  /*1e60*/  SHF.R.S32.HI R23, RZ, 0x8, R11 ;  /* 0x00000008ff177819 */ /* 0x000fe2000001140b */
[----:B------:R-:W-:Y:S01]  /*1e70*/  IMAD R11, R19, 0x4, R2 ;  /* 0x00000004130b7824 */ /* 0x000fe200078e0202 */
[----:B------:R-:W0:Y:S01]  /*1e80*/  LDS R15, [R15] ;  /* 0x000000000f0f7984 */ /* 0x000e220000000800 */
[----:B------:R-:W-:Y:S01]  /*1e90*/  LEA R18, R25, R2, 0x2 ;  /* 0x0000000219127211 */ /* 0x000fe200078e10ff */
[----:B------:R-:W-:-:S02]  /*1ea0*/  VIADD R25, R6, 0xfffffffc ;  /* 0xfffffffc06197836 */ /* 0x000fc40000000000 */
[----:B------:R-:W-:Y:S01]  /*1eb0*/  LDS R13, [R13] ;  /* 0x000000000d0d7984 */ /* 0x000fe20000000800 */
[----:B------:R-:W-:Y:S02]  /*1ec0*/  IMAD R19, R23, 0x4, R2 ;  /* 0x0000000417137824 */ /* 0x000fe400078e0202 */
[--C-:B------:R-:W-:Y:S01]  /*1ed0*/  IMAD R23, R6, 0x4, R1.reuse ;  /* 0x0000000406177824 */ /* 0x100fe200078e0201 */
[----:B------:R-:W1:Y:S01]  /*1ee0*/  LDS R12, [R12] ;  /* 0x000000000c0c7984 */ /* 0x000e620000000800 */
[----:B------:R-:W-:Y:S02]  /*1ef0*/  IMAD.IADD R22, R7, 0x1, R22 ;  /* 0x0000000107167824 */ /* 0x000fe400078e0216 */
[----:B------:R-:W-:Y:S01]  /*1f00*/  IMAD R25, R25, 0x4, R1 ;  /* 0x0000000419197824 */ /* 0x000fe200078e0201 */
[----:B------:R2:W-:Y:S01]  /*1f10*/  LDS R17, [R11] ;  /* 0x000000000b117984 */ /* 0x0005e20000000800 */
[C---:B------:R-:W-:Y:S02]  /*1f20*/  IMAD.IADD R24, R7.reuse, 0x1, R24 ;  /* 0x0000000107187824 */ /* 0x040fe400078e0218 */
[----:B------:R-:W-:Y:S01]  /*1f30*/  IMAD.IADD R28, R7, 0x1, R28 ;  /* 0x00000001071c7824 */ /* 0x000fe200078e021c */
[----:B------:R-:W3:Y:S01]  /*1f40*/  LDS R16, [R16] ;  /* 0x0000000010107984 */ /* 0x000ee20000000800 */
[----:B------:R-:W-:-:S02]  /*1f50*/  VIADD R27, R22, 0x80 ;  /* 0x00000080161b7836 */ /* 0x000fc40000000000 */
[----:B------:R-:W-:Y:S01]  /*1f60*/  VIADD R29, R24, 0x80 ;  /* 0x00000080181d7836 */ /* 0x000fe20000000000 */
[----:B------:R-:W-:Y:S01]  /*1f70*/  LDS R19, [R19] ;  /* 0x0000000013137984 */ /* 0x000fe20000000800 */
[C---:B--2---:R-:W-:Y:S01]  /*1f80*/  IADD3 R11, PT, PT, R7.reuse, R26, RZ ;  /* 0x0000001a070b7210 */ /* 0x044fe20007ffe0ff */
[C---:B------:R-:W-:Y:S01]  /*1f90*/  IMAD.IADD R26, R7.reuse, 0x1, R22 ;  /* 0x00000001071a7824 */ /* 0x040fe200078e0216 */
[----:B------:R-:W-:Y:S01]  /*1fa0*/  SHF.R.S32.HI R27, RZ, 0x8, R27 ;  /* 0x00000008ff1b7819 */ /* 0x000fe2000001141b */
[----:B------:R-:W2:Y:S01]  /*1fb0*/  LDS R18, [R18] ;  /* 0x0000000012127984 */ /* 0x000ea20000000800 */
[C---:B------:R-:W-:Y:S02]  /*1fc0*/  IMAD.IADD R22, R7.reuse, 0x1, R24 ;  /* 0x0000000107167824 */ /* 0x040fe400078e0218 */
[----:B------:R-:W-:Y:S02]  /*1fd0*/  IMAD.IADD R24, R7, 0x1, R11 ;  /* 0x0000000107187824 */ /* 0x000fe400078e020b */
[----:B------:R-:W-:-:S02]  /*1fe0*/  VIADD R8, R8, 0x10 ;  /* 0x0000001008087836 */ /* 0x000fc40000000000 */
[----:B------:R-:W-:-:S03]  /*1ff0*/  VIADD R9, R9, 0xfffffff0 ;  /* 0xfffffff009097836 */ /* 0x000fc60000000000 */
[----:B------:R-:W-:Y:S01]  /*2000*/  ISETP.GE.AND P2, PT, R8, -0xc, PT ;  /* 0xfffffff40800780c */ /* 0x000fe20003f46270 */
[----:B0-----:R0:W-:Y:S04]  /*2010*/  STL.64 [R23+-0x8], R14 ;  /* 0xfffff80e17007387 */ /* 0x0011e80000100a00 */
[----:B-1----:R1:W-:Y:S01]  /*2020*/  STL.64 [R23], R12 ;  /* 0x0000000c17007387 */ /* 0x0023e20000100a00 */
[----:B0-----:R-:W-:Y:S01]  /*2030*/  VIADD R14, R11, 0x80 ;  /* 0x000000800b0e7836 */ /* 0x001fe20000000000 */
[----:B------:R-:W-:Y:S02]  /*2040*/  IADD3 R11, PT, PT, R22, 0x80, RZ ;  /* 0x00000080160b7810 */ /* 0x000fe40007ffe0ff */
[----:B------:R-:W-:Y:S01]  /*2050*/  SHF.R.S32.HI R15, RZ, 0x8, R29 ;  /* 0x00000008ff0f7819 */ /* 0x000fe2000001141d */
[----:B---3--:R0:W-:Y:S01]  /*2060*/  STL.64 [R25], R16 ;  /* 0x0000001019007387 */ /* 0x0081e20000100a00 */
[----:B------:R-:W-:-:S02]  /*2070*/  SHF.R.S32.HI R11, RZ, 0x8, R11 ;  /* 0x00000008ff0b7819 */ /* 0x000fc4000001140b */
[----:B-1----:R-:W-:Y:S01]  /*2080*/  IADD3 R12, PT, PT, R28, 0x80, RZ ;  /* 0x000000801c0c7810 */ /* 0x002fe20007ffe0ff */
[----:B------:R-:W-:Y:S02]  /*2090*/  IMAD.IADD R28, R7, 0x1, R28 ;  /* 0x00000001071c7824 */ /* 0x000fe400078e021c */
[----:B------:R-:W-:Y:S01]  /*20a0*/  IMAD R15, R15, 0x4, R2 ;  /* 0x000000040f0f7824 */ /* 0x000fe200078e0202 */
[----:B--2---:R1:W-:Y:S01]  /*20b0*/  STL.64 [R25+-0x8], R18 ;  /* 0xfffff81219007387 */ /* 0x0043e20000100a00 */
[----:B------:R-:W-:Y:S01]  /*20c0*/  SHF.R.S32.HI R13, RZ, 0x8, R12 ;  /* 0x00000008ff0d7819 */ /* 0x000fe2000001140c */
[----:B------:R-:W-:Y:S01]  /*20d0*/  IMAD R12, R27, 0x4, R2 ;  /* 0x000000041b0c7824 */ /* 0x000fe200078e0202 */
[----:B------:R-:W-:Y:S01]  /*20e0*/  IADD3 R27, PT, PT, R6, -0xc, RZ ;  /* 0xfffffff4061b7810 */ /* 0x000fe20007ffe0ff */
[----:B0-----:R-:W-:Y:S01]  /*20f0*/  VIADD R16, R26, 0x80 ;  /* 0x000000801a107836 */ /* 0x001fe20000000000 */
[----:B------:R-:W-:Y:S01]  /*2100*/  SHF.R.S32.HI R17, RZ, 0x8, R14 ;  /* 0x00000008ff117819 */ /* 0x000fe2000001140e */
[--C-:B------:R-:W-:Y:S01]  /*2110*/  IMAD R13, R13, 0x4, R2.reuse ;  /* 0x000000040d0d7824 */ /* 0x100fe200078e0202 */
[----:B------:R-:W-:Y:S01]  /*2120*/  LDS R15, [R15] ;  /* 0x000000000f0f7984 */ /* 0x000fe20000000800 */
[----:B------:R-:W-:-:S02]  /*2130*/  IMAD R11, R11, 0x4, R2 ;  /* 0x000000040b0b7824 */ /* 0x000fc400078e0202 */
[----:B------:R-:W-:Y:S01]  /*2140*/  IMAD R14, R17, 0x4, R2 ;  /* 0x00000004110e7824 */ /* 0x000fe200078e0202 */
[----:B------:R-:W-:Y:S01]  /*2150*/  SHF.R.S32.HI R17, RZ, 0x8, R16 ;  /* 0x00000008ff117819 */ /* 0x000fe20000011410 */
[----:B------:R-:W-:Y:S01]  /*2160*/  VIADD R16, R24, 0x80 ;  /* 0x0000008018107836 */ /* 0x000fe20000000000 */
[----:B------:R-:W-:Y:S01]  /*2170*/  LDS R13, [R13] ;  /* 0x000000000d0d7984 */ /* 0x000fe20000000800 */
[----:B-1----:R-:W-:Y:S02]  /*2180*/  VIADD R19, R28, 0x80 ;  /* 0x000000801c137836 */ /* 0x002fe40000000000 */
[----:B------:R-:W-:Y:S01]  /*2190*/  IMAD R27, R27, 0x4, R1 ;  /* 0x000000041b1b7824 */ /* 0x000fe200078e0201 */
[----:B------:R-:W-:Y:S01]  /*21a0*/  SHF.R.S32.HI R25, RZ, 0x8, R16 ;  /* 0x00000008ff197819 */ /* 0x000fe20000011410 */
[----:B------:R-:W-:Y:S01]  /*21b0*/  IMAD R16, R17, 0x4, R2 ;  /* 0x0000000411107824 */ /* 0x000fe200078e0202 */
[----:B------:R-:W-:Y:S01]  /*21c0*/  SHF.R.S32.HI R19, RZ, 0x8, R19 ;  /* 0x00000008ff137819 */ /* 0x000fe20000011413 */
[----:B------:R-:W0:Y:S01]  /*21d0*/  LDS R12, [R12] ;  /* 0x000000000c0c7984 */ /* 0x000e220000000800 */
[----:B------:R-:W-:-:S02]  /*21e0*/  IMAD.IADD R28, R7, 0x1, R28 ;  /* 0x00000001071c7824 */ /* 0x000fc400078e021c */
[----:B------:R-:W-:Y:S01]  /*21f0*/  IMAD R18, R25, 0x4, R2 ;  /* 0x0000000419127824 */ /* 0x000fe200078e0202 */
[----:B------:R-:W-:Y:S01]  /*2200*/  LEA R23, R19, R2, 0x2 ;  /* 0x0000000213177211 */ /* 0x000fe200078e10ff */
[----:B------:R-:W1:Y:S01]  /*2210*/  LDS R14, [R14] ;  /* 0x000000000e0e7984 */ /* 0x000e620000000800 */
[C---:B------:R-:W-:Y:S02]  /*2220*/  VIADD R25, R6.reuse, 0xfffffff8 ;  /* 0xfffffff806197836 */ /* 0x040fe40000000000 */
[----:B------:R-:W-:Y:S01]  /*2230*/  VIADD R6, R6, 0xfffffff0 ;  /* 0xfffffff006067836 */ /* 0x000fe20000000000 */
[----:B------:R2:W-:Y:S01]  /*2240*/  LDS R17, [R23] ;  /* 0x0000000017117984 */ /* 0x0005e20000000800 */
[----:B------:R-:W-:-:S03]  /*2250*/  IMAD R25, R25, 0x4, R1 ;  /* 0x0000000419197824 */ /* 0x000fc600078e0201 */
[----:B------:R-:W3:Y:S04]  /*2260*/  LDS R16, [R16] ;  /* 0x0000000010107984 */ /* 0x000ee80000000800 */
[----:B------:R4:W-:Y:S01]  /*2270*/  LDS R19, [R11] ;  /* 0x000000000b137984 */ /* 0x0009e20000000800 */
[C---:B--2---:R-:W-:Y:S01]  /*2280*/  IADD3 R23, PT, PT, R7.reuse, R26, RZ ;  /* 0x0000001a07177210 */ /* 0x044fe20007ffe0ff */
[C---:B------:R-:W-:Y:S02]  /*2290*/  IMAD.IADD R26, R7.reuse, 0x1, R24 ;  /* 0x00000001071a7824 */ /* 0x040fe400078e0218 */
[----:B------:R-:W2:Y:S01]  /*22a0*/  LDS R18, [R18] ;  /* 0x0000000012127984 */ /* 0x000ea20000000800 */
[----:B----4-:R-:W-:-:S03]  /*22b0*/  IMAD.IADD R11, R7, 0x1, R22 ;  /* 0x00000001070b7824 */ /* 0x010fc600078e0216 */
[----:B0-----:R0:W-:Y:S04]  /*22c0*/  STL.64 [R25], R12 ;  /* 0x0000000c19007387 */ /* 0x0011e80000100a00 */
[----:B-1----:R0:W-:Y:S04]  /*22d0*/  STL.64 [R25+-0x8], R14 ;  /* 0xfffff80e19007387 */ /* 0x0021e80000100a00 */
[----:B---3--:R0:W-:Y:S04]  /*22e0*/  STL.64 [R27], R16 ;  /* 0x000000101b007387 */ /* 0x0081e80000100a00 */
[----:B--2---:R0:W-:Y:S01]  /*22f0*/  STL.64 [R27+-0x8], R18 ;  /* 0xfffff8121b007387 */ /* 0x0041e20000100a00 */
[----:B------:R-:W-:Y:S05]  /*2300*/  @!P2 BRA `(.L_x_13) ;  /* 0xfffffff80068a947 */ /* 0x000fea000383ffff */
.L_x_12:
[----:B------:R-:W-:Y:S05]  /*2310*/  BSYNC.RECONVERGENT B4 ;  /* 0x0000000000047941 */ /* 0x000fea0003800200 */
.L_x_11:
[----:B0-----:R-:W-:Y:S01]  /*2320*/  IMAD.MOV R12, RZ, RZ, -R8 ;  /* 0x000000ffff0c7224 */ /* 0x001fe200078e0a08 */
[----:B------:R-:W-:Y:S04]  /*2330*/  BSSY.RECONVERGENT B4, `(.L_x_14) ;  /* 0x0000037000047945 */ /* 0x000fe80003800200 */
[----:B------:R-:W-:-:S13]  /*2340*/  ISETP.GT.AND P2, PT, R12, 0x4, PT ;  /* 0x000000040c00780c */ /* 0x000fda0003f44270 */
[----:B------:R-:W-:Y:S05]  /*2350*/  @!P2 BRA `(.L_x_15) ;  /* 0x0000000000d0a947 */ /* 0x000fea0003800000 */
[----:B------:R-:W-:Y:S01]  /*2360*/  IADD3 R14, PT, PT, R11, 0x80, RZ ;  /* 0x000000800b0e7810 */ /* 0x000fe20007ffe0ff */
[C---:B------:R-:W-:Y:S01]  /*2370*/  IMAD.IADD R24, R7.reuse, 0x1, R11 ;  /* 0x0000000107187824 */ /* 0x040fe200078e020b */
[----:B------:R-:W-:Y:S01]  /*2380*/  PLOP3.LUT P0, PT, PT, PT, PT, 0x8, 0x80 ;  /* 0x000000000080781c */ /* 0x000fe20003f0e170 */
[----:B------:R-:W-:Y:S01]  /*2390*/  VIADD R11, R28, 0x80 ;  /* 0x000000801c0b7836 */ /* 0x000fe20000000000 */
[----:B------:R-:W-:Y:S01]  /*23a0*/  SHF.R.S32.HI R17, RZ, 0x8, R14 ;  /* 0x00000008ff117819 */ /* 0x000fe2000001140e */
[----:B------:R-:W-:Y:S01]  /*23b0*/  VIADD R16, R26, 0x80 ;  /* 0x000000801a107836 */ /* 0x000fe20000000000 */
[C---:B------:R-:W-:Y:S01]  /*23c0*/  IADD3 R10, PT, PT, R7.reuse, R10, R7 ;  /* 0x0000000a070a7210 */ /* 0x040fe20007ffe007 */
[----:B------:R-:W-:Y:S01]  /*23d0*/  IMAD.IADD R28, R7, 0x1, R28 ;  /* 0x00000001071c7824 */ /* 0x000fe200078e021c */
[----:B------:R-:W-:Y:S01]  /*23e0*/  SHF.R.S32.HI R13, RZ, 0x8, R11 ;  /* 0x00000008ff0d7819 */ /* 0x000fe2000001140b */
[----:B------:R-:W-:Y:S01]  /*23f0*/  VIADD R12, R23, 0x80 ;  /* 0x00000080170c7836 */ /* 0x000fe20000000000 */
[----:B------:R-:W-:Y:S01]  /*2400*/  SHF.R.S32.HI R19, RZ, 0x8, R16 ;  /* 0x00000008ff137819 */ /* 0x000fe20000011410 */
[C---:B------:R-:W-:Y:S01]  /*2410*/  IMAD.IADD R22, R7.reuse, 0x1, R23 ;  /* 0x0000000107167824 */ /* 0x040fe200078e0217 */
[----:B------:R-:W-:Y:S01]  /*2420*/  IADD3 R16, PT, PT, R28, 0x80, RZ ;  /* 0x000000801c107810 */ /* 0x000fe20007ffe0ff */
[----:B------:R-:W-:Y:S01]  /*2430*/  IMAD.IADD R26, R7, 0x1, R26 ;  /* 0x00000001071a7824 */ /* 0x000fe200078e021a */
[----:B------:R-:W-:Y:S01]  /*2440*/  SHF.R.S32.HI R15, RZ, 0x8, R12 ;  /* 0x00000008ff0f7819 */ /* 0x000fe2000001140c */
[----:B------:R-:W-:Y:S01]  /*2450*/  VIADD R18, R22, 0x80 ;  /* 0x0000008016127836 */ /* 0x000fe20000000000 */
[----:B------:R-:W-:Y:S01]  /*2460*/  LEA R14, R19, R2, 0x2 ;  /* 0x00000002130e7211 */ /* 0x000fe200078e10ff */
[----:B------:R-:W-:Y:S01]  /*2470*/  VIADD R11, R24, 0x80 ;  /* 0x00000080180b7836 */ /* 0x000fe20000000000 */
[----:B------:R-:W-:Y:S01]  /*2480*/  SHF.R.S32.HI R19, RZ, 0x8, R16 ;  /* 0x00000008ff137819 */ /* 0x000fe20000011410 */
[----:B------:R-:W-:-:S02]  /*2490*/  VIADD R16, R26, 0x80 ;  /* 0x000000801a107836 */ /* 0x000fc40000000000 */
[--C-:B------:R-:W-:Y:S01]  /*24a0*/  IMAD R12, R15, 0x4, R2.reuse ;  /* 0x000000040f0c7824 */ /* 0x100fe200078e0202 */
[----:B------:R-:W-:Y:S01]  /*24b0*/  SHF.R.S32.HI R11, RZ, 0x8, R11 ;  /* 0x00000008ff0b7819 */ /* 0x000fe2000001140b */
[----:B------:R-:W-:Y:S01]  /*24c0*/  IMAD R15, R17, 0x4, R2 ;  /* 0x00000004110f7824 */ /* 0x000fe200078e0202 */
[----:B------:R-:W-:Y:S01]  /*24d0*/  SHF.R.S32.HI R17, RZ, 0x8, R18 ;  /* 0x00000008ff117819 */ /* 0x000fe20000011412 */
[----:B------:R-:W-:Y:S01]  /*24e0*/  IMAD R13, R13, 0x4, R2 ;  /* 0x000000040d0d7824 */ /* 0x000fe200078e0202 */
[----:B------:R-:W-:Y:S01]  /*24f0*/  SHF.R.S32.HI R25, RZ, 0x8, R16 ;  /* 0x00000008ff197819 */ /* 0x000fe20000011410 */
[--C-:B------:R-:W-:Y:S01]  /*2500*/  IMAD R23, R19, 0x4, R2.reuse ;  /* 0x0000000413177824 */ /* 0x100fe200078e0202 */
[----:B------:R-:W-:Y:S01]  /*2510*/  LDS R12, [R12] ;  /* 0x000000000c0c7984 */ /* 0x000fe20000000800 */
[--C-:B------:R-:W-:Y:S02]  /*2520*/  IMAD R16, R17, 0x4, R2.reuse ;  /* 0x0000000411107824 */ /* 0x100fe400078e0202 */
[--C-:B------:R-:W-:Y:S01]  /*2530*/  IMAD R18, R25, 0x4, R2.reuse ;  /* 0x0000000419127824 */ /* 0x100fe200078e0202 */
[----:B------:R-:W0:Y:S01]  /*2540*/  LDS R13, [R13] ;  /* 0x000000000d0d7984 */ /* 0x000e220000000800 */
[----:B------:R-:W-:Y:S01]  /*2550*/  IMAD R11, R11, 0x4, R2 ;  /* 0x000000040b0b7824 */ /* 0x000fe200078e0202 */
[C---:B------:R-:W-:Y:S01]  /*2560*/  LEA R25, R6.reuse, R1, 0x2 ;  /* 0x0000000106197211 */ /* 0x040fe200078e10ff */
[----:B------:R-:W-:Y:S01]  /*2570*/  VIADD R27, R6, 0xfffffffc ;  /* 0xfffffffc061b7836 */ /* 0x000fe20000000000 */
[----:B------:R-:W-:Y:S01]  /*2580*/  LDS R15, [R15] ;  /* 0x000000000f0f7984 */ /* 0x000fe20000000800 */
[----:B------:R-:W-:-:S02]  /*2590*/  VIADD R9, R9, 0xfffffff8 ;  /* 0xfffffff809097836 */ /* 0x000fc40000000000 */
[----:B------:R-:W-:Y:S01]  /*25a0*/  IMAD R27, R27, 0x4, R1 ;  /* 0x000000041b1b7824 */ /* 0x000fe200078e0201 */
[----:B------:R-:W1:Y:S01]  /*25b0*/  LDS R14, [R14] ;  /* 0x000000000e0e7984 */ /* 0x000e620000000800 */
[----:B------:R-:W-:Y:S02]  /*25c0*/  VIADD R8, R8, 0x8 ;  /* 0x0000000808087836 */ /* 0x000fe40000000000 */
[----:B------:R-:W-:Y:S01]  /*25d0*/  VIADD R6, R6, 0xfffffff8 ;  /* 0xfffffff806067836 */ /* 0x000fe20000000000 */
[----:B------:R2:W-:Y:S01]  /*25e0*/  LDS R17, [R23] ;  /* 0x0000000017117984 */ /* 0x0005e20000000800 */
[C---:B------:R-:W-:Y:S02]  /*25f0*/  IMAD.IADD R26, R7.reuse, 0x1, R26 ;  /* 0x00000001071a7824 */ /* 0x040fe400078e021a */
[C---:B------:R-:W-:Y:S01]  /*2600*/  IMAD.IADD R28, R7.reuse, 0x1, R28 ;  /* 0x00000001071c7824 */ /* 0x040fe200078e021c */
[----:B------:R-:W3:Y:S04]  /*2610*/  LDS R16, [R16] ;  /* 0x0000000010107984 */ /* 0x000ee80000000800 */
[----:B------:R4:W-:Y:S01]  /*2620*/  LDS R19, [R11] ;  /* 0x000000000b137984 */ /* 0x0009e20000000800 */
[----:B--2---:R-:W-:-:S03]  /*2630*/  IADD3 R23, PT, PT, R7, R22, RZ ;  /* 0x0000001607177210 */ /* 0x004fc60007ffe0ff */
[----:B------:R-:W2:Y:S01]  /*2640*/  LDS R18, [R18] ;  /* 0x0000000012127984 */ /* 0x000ea20000000800 */
[----:B----4-:R-:W-:-:S03]  /*2650*/  IMAD.IADD R11, R7, 0x1, R24 ;  /* 0x00000001070b7824 */ /* 0x010fc600078e0218 */
[----:B0-----:R0:W-:Y:S04]  /*2660*/  STL.64 [R25], R12 ;  /* 0x0000000c19007387 */ /* 0x0011e80000100a00 */
[----:B-1----:R0:W-:Y:S04]  /*2670*/  STL.64 [R25+-0x8], R14 ;  /* 0xfffff80e19007387 */ /* 0x0021e80000100a00 */
[----:B---3--:R0:W-:Y:S04]  /*2680*/  STL.64 [R27], R16 ;  /* 0x000000101b007387 */ /* 0x0081e80000100a00 */
[----:B--2---:R0:W-:Y:S02]  /*2690*/  STL.64 [R27+-0x8], R18 ;  /* 0xfffff8121b007387 */ /* 0x0041e40000100a00 */
.L_x_15:
[----:B------:R-:W-:Y:S05]  /*26a0*/  BSYNC.RECONVERGENT B4 ;  /* 0x0000000000047941 */ /* 0x000fea0003800200 */
.L_x_14:
[----:B------:R-:W-:-:S13]  /*26b0*/  ISETP.NE.OR P0, PT, R8, RZ, P0 ;  /* 0x000000ff0800720c */ /* 0x000fda0000705670 */
[----:B------:R-:W-:Y:S05]  /*26c0*/  @!P0 BREAK.RELIABLE B0 ;  /* 0x0000000000008942 */ /* 0x000fea0003800100 */
[----:B------:R-:W-:Y:S05]  /*26d0*/  @!P0 BRA `(.L_x_16) ;  /* 0x0000000000788947 */ /* 0x000fea0003800000 */
.L_x_10:
[----:B------:R-:W-:Y:S05]  /*26e0*/  BSYNC.RELIABLE B0 ;  /* 0x0000000000007941 */ /* 0x000fea0003800100 */
.L_x_9:
[----:B0-2---:R-:W-:Y:S01]  /*26f0*/  VIADD R14, R23, 0x80 ;  /* 0x00000080170e7836 */ /* 0x005fe20000000000 */
[----:B------:R-:W-:Y:S01]  /*2700*/  IADD3 R16, PT, PT, R11, 0x80, RZ ;  /* 0x000000800b107810 */ /* 0x000fe20007ffe0ff */
[----:B------:R-:W-:Y:S01]  /*2710*/  VIADD R12, R28, 0x80 ;  /* 0x000000801c0c7836 */ /* 0x000fe20000000000 */
[----:B------:R-:W-:Y:S01]  /*2720*/  IADD3 R11, PT, PT, R7, R11, RZ ;  /* 0x0000000b070b7210 */ /* 0x000fe20007ffe0ff */
[----:B------:R-:W-:Y:S01]  /*2730*/  VIADD R18, R26, 0x80 ;  /* 0x000000801a127836 */ /* 0x000fe20000000000 */
[----:B------:R-:W-:Y:S01]  /*2740*/  SHF.R.S32.HI R15, RZ, 0x8, R14 ;  /* 0x00000008ff0f7819 */ /* 0x000fe2000001140e */
[----:B------:R-:W-:Y:S01]  /*2750*/  VIADD R8, R8, 0x4 ;  /* 0x0000000408087836 */ /* 0x000fe20000000000 */
[----:B------:R-:W-:Y:S01]  /*2760*/  SHF.R.S32.HI R13, RZ, 0x8, R12 ;  /* 0x00000008ff0d7819 */ /* 0x000fe2000001140c */
[----:B------:R-:W-:Y:S01]  /*2770*/  VIADD R9, R9, 0xfffffffc ;  /* 0xfffffffc09097836 */ /* 0x000fe20000000000 */
[----:B------:R-:W-:Y:S01]  /*2780*/  SHF.R.S32.HI R17, RZ, 0x8, R16 ;  /* 0x00000008ff117819 */ /* 0x000fe20000011410 */
[----:B------:R-:W-:Y:S01]  /*2790*/  IMAD R12, R15, 0x4, R2 ;  /* 0x000000040f0c7824 */ /* 0x000fe200078e0202 */
[----:B------:R-:W-:Y:S01]  /*27a0*/  SHF.R.S32.HI R19, RZ, 0x8, R18 ;  /* 0x00000008ff137819 */ /* 0x000fe20000011412 */
[--C-:B------:R-:W-:Y:S01]  /*27b0*/  IMAD R13, R13, 0x4, R2.reuse ;  /* 0x000000040d0d7824 */ /* 0x100fe200078e0202 */
[----:B------:R-:W-:Y:S01]  /*27c0*/  LEA R16, R6, R1, 0x2 ;  /* 0x0000000106107211 */ /* 0x000fe200078e10ff */
[--C-:B------:R-:W-:Y:S01]  /*27d0*/  IMAD R15, R17, 0x4, R2.reuse ;  /* 0x00000004110f7824 */ /* 0x100fe200078e0202 */
[----:B------:R-:W-:Y:S01]  /*27e0*/  ISETP.NE.AND P0, PT, R8, RZ, PT ;  /* 0x000000ff0800720c */ /* 0x000fe20003f05270 */
[----:B------:R-:W-:Y:S01]  /*27f0*/  IMAD R14, R19, 0x4, R2 ;  /* 0x00000004130e7824 */ /* 0x000fe200078e0202 */
[----:B------:R-:W-:Y:S01]  /*2800*/  LDS R12, [R12] ;  /* 0x000000000c0c7984 */ /* 0x000fe20000000800 */
[----:B------:R-:W-:-:S02]  /*2810*/  IMAD.IADD R10, R7, 0x1, R10 ;  /* 0x00000001070a7824 */ /* 0x000fc400078e020a */
[----:B------:R-:W-:Y:S01]  /*2820*/  VIADD R6, R6, 0xfffffffc ;  /* 0xfffffffc06067836 */ /* 0x000fe20000000000 */
[----:B------:R-:W0:Y:S01]  /*2830*/  LDS R13, [R13] ;  /* 0x000000000d0d7984 */ /* 0x000e220000000800 */
[C---:B------:R-:W-:Y:S02]  /*2840*/  IMAD.IADD R23, R7.reuse, 0x1, R23 ;  /* 0x0000000107177824 */ /* 0x040fe400078e0217 */
[C---:B------:R-:W-:Y:S01]  /*2850*/  IMAD.IADD R26, R7.reuse, 0x1, R26 ;  /* 0x00000001071a7824 */ /* 0x040fe200078e021a */
[----:B------:R-:W-:Y:S01]  /*2860*/  LDS R15, [R15] ;  /* 0x000000000f0f7984 */ /* 0x000fe20000000800 */
[----:B------:R-:W-:-:S03]  /*2870*/  IMAD.IADD R28, R7, 0x1, R28 ;  /* 0x00000001071c7824 */ /* 0x000fc600078e021c */
[----:B------:R-:W1:Y:S04]  /*2880*/  LDS R14, [R14] ;  /* 0x000000000e0e7984 */ /* 0x000e680000000800 */
[----:B0-----:R2:W-:Y:S04]  /*2890*/  STL.64 [R16], R12 ;  /* 0x0000000c10007387 */ /* 0x0015e80000100a00 */
[----:B-1----:R2:W-:Y:S01]  /*28a0*/  STL.64 [R16+-0x8], R14 ;  /* 0xfffff80e10007387 */ /* 0x0025e20000100a00 */
[----:B------:R-:W-:Y:S05]  /*28b0*/  @P0 BRA `(.L_x_9) ;  /* 0xfffffffc008c0947 */ /* 0x000fea000383ffff */
.L_x_16:
[----:B------:R-:W-:Y:S05]  /*28c0*/  BSYNC.RECONVERGENT B1 ;  /* 0x0000000000017941 */ /* 0x000fea0003800200 */
.L_x_8:
[----:B------:R-:W-:Y:S02]  /*28d0*/  VIADD R9, R9, 0xfffffffe ;  /* 0xfffffffe09097836 */ /* 0x000fe40000000000 */
[----:B------:R-:W-:-:S07]  /*28e0*/  VIADD R7, R10, 0x80 ;  /* 0x000000800a077836 */ /* 0x000fce0000000000 */
.L_x_7:
[----:B------:R-:W-:Y:S05]  /*28f0*/  BSYNC.RECONVERGENT B2 ;  /* 0x0000000000027941 */ /* 0x000fea0003800200 */
.L_x_6:
[----:B------:R-:W-:-:S13]  /*2900*/  ISETP.NE.AND P0, PT, R5, RZ, PT ;  /* 0x000000ff0500720c */ /* 0x000fda0003f05270 */
[----:B------:R-:W-:Y:S05]  /*2910*/  @!P0 BRA `(.L_x_5) ;  /* 0x0000000000348947 */ /* 0x000fea0003800000 */
[----:B0-----:R-:W-:Y:S01]  /*2920*/  IMAD.IADD R7, R4, 0x1, R7 ;  /* 0x0000000104077824 */ /* 0x001fe200078e0207 */
[----:B------:R-:W-:Y:S01]  /*2930*/  IADD3 R5, PT, PT, -R5, RZ, RZ ;  /* 0x000000ff05057210 */ /* 0x000fe20007ffe1ff */
[----:B------:R-:W-:-:S07]  /*2940*/  VIADD R8, R1, 0x4 ;  /* 0x0000000401087836 */ /* 0x000fce0000000000 */
.L_x_17:
[----:B-1----:R-:W-:Y:S01]  /*2950*/  SHF.R.S32.HI R11, RZ, 0x8, R7 ;  /* 0x00000008ff0b7819 */ /* 0x002fe20000011407 */
[----:B------:R-:W-:Y:S01]  /*2960*/  IMAD R6, R9, 0x4, R8 ;  /* 0x0000000409067824 */ /* 0x000fe200078e0208 */
[----:B------:R-:W-:Y:S01]  /*2970*/  IADD3 R7, PT, PT, R4, R7, RZ ;  /* 0x0000000704077210 */ /* 0x000fe20007ffe0ff */
[----:B------:R-:W-:Y:S02]  /*2980*/  VIADD R5, R5, 0x1 ;  /* 0x0000000105057836 */ /* 0x000fe40000000000 */
[----:B------:R-:W-:Y:S02]  /*2990*/  IMAD R11, R11, 0x4, R2 ;  /* 0x000000040b0b7824 */ /* 0x000fe400078e0202 */
[----:B------:R-:W-:Y:S01]  /*29a0*/  VIADD R9, R9, 0xffffffff ;  /* 0xffffffff09097836 */ /* 0x000fe20000000000 */
[----:B------:R-:W-:-:S03]  /*29b0*/  ISETP.NE.AND P0, PT, R5, RZ, PT ;  /* 0x000000ff0500720c */ /* 0x000fc60003f05270 */
[----:B------:R-:W0:Y:S04]  /*29c0*/  LDS R11, [R11] ;  /* 0x000000000b0b7984 */ /* 0x000e280000000800 */
[----:B0-----:R1:W-:Y:S06]  /*29d0*/  STL [R6], R11 ;  /* 0x0000000b06007387 */ /* 0x0013ec0000100800 */
[----:B------:R-:W-:Y:S05]  /*29e0*/  @P0 BRA `(.L_x_17) ;  /* 0xfffffffc00d80947 */ /* 0x000fea000383ffff */
.L_x_5:
[----:B------:R-:W-:Y:S05]  /*29f0*/  BSYNC.RECONVERGENT B3 ;  /* 0x0000000000037941 */ /* 0x000fea0003800200 */
.L_x_4:
[----:B------:R-:W-:-:S13]  /*2a00*/  ISETP.NE.AND P0, PT, R0, RZ, PT ;  /* 0x000000ff0000720c */ /* 0x000fda0003f05270 */
[----:B------:R-:W-:Y:S05]  /*2a10*/  @!P0 BRA `(.L_x_18) ;  /* 0x00000028008c8947 */ /* 0x000fea0003800000 */
[----:B--2---:R-:W-:Y:S02]  /*2a20*/  LOP3.LUT P0, R5, R0, 0x1f, RZ, 0xc0, !PT ;  /* 0x0000001f00057812 */ /* 0x004fe4000780c0ff */
[----:B------:R-:W-:Y:S02]  /*2a30*/  SHF.R.S32.HI R10, RZ, 0x5, R0 ;  /* 0x00000005ff0a7819 */ /* 0x000fe40000011400 */
[----:B------:R-:W-:-:S03]  /*2a40*/  ISETP.NE.AND P2, PT, R5, RZ, PT ;  /* 0x000000ff0500720c */ /* 0x000fc60003f45270 */
[C---:B------:R-:W-:Y:S02]  /*2a50*/  IMAD R9, R10.reuse, 0x4, R1 ;  /* 0x000000040a097824 */ /* 0x040fe400078e0201 */
[----:B------:R-:W-:-:S03]  /*2a60*/  VIADD R8, R10, 0x4 ;  /* 0x000000040a087836 */ /* 0x000fc60000000000 */
[----:B-1----:R-:W2:Y:S01]  /*2a70*/  LDL R6, [R9+0xc] ;  /* 0x00000c0009067983 */ /* 0x002ea20000100800 */
[----:B------:R-:W-:-:S03]  /*2a80*/  IMAD R8, R8, 0x4, R1 ;  /* 0x0000000408087824 */ /* 0x000fc600078e0201 */
[----:B0-----:R-:W3:Y:S01]  /*2a90*/  LDL R4, [R9+0x10] ;  /* 0x0000100009047983 */ /* 0x001ee20000100800 */
[C---:B------:R-:W-:Y:S01]  /*2aa0*/  VIADD R12, R10.reuse, 0x5 ;  /* 0x000000050a0c7836 */ /* 0x040fe20000000000 */
[C---:B------:R-:W-:Y:S01]  /*2ab0*/  IADD3 R18, PT, PT, R10.reuse, 0x7, RZ ;  /* 0x000000070a127810 */ /* 0x040fe20007ffe0ff */
[C---:B------:R-:W-:Y:S01]  /*2ac0*/  VIADD R16, R10.reuse, 0x6 ;  /* 0x000000060a107836 */ /* 0x040fe20000000000 */
[----:B------:R-:W4:Y:S01]  /*2ad0*/  LDL R2, [R9+0x8] ;  /* 0x0000080009027983 */ /* 0x000f220000100800 */
[----:B------:R-:W-:Y:S02]  /*2ae0*/  @P2 VIADD R10, R10, 0x8 ;  /* 0x000000080a0a2836 */ /* 0x000fe40000000000 */
[--C-:B------:R-:W-:Y:S01]  /*2af0*/  IMAD R14, R12, 0x4, R1.reuse ;  /* 0x000000040c0e7824 */ /* 0x100fe200078e0201 */
[----:B------:R-:W5:Y:S01]  /*2b00*/  LDL R8, [R8+0x4] ;  /* 0x0000040008087983 */ /* 0x000f620000100800 */
[--C-:B------:R-:W-:Y:S02]  /*2b10*/  IMAD R12, R16, 0x4, R1.reuse ;  /* 0x00000004100c7824 */ /* 0x100fe400078e0201 */
[--C-:B------:R-:W-:Y:S01]  /*2b20*/  @P2 IMAD R16, R10, 0x4, R1.reuse ;  /* 0x000000040a102824 */ /* 0x100fe200078e0201 */
[----:B------:R0:W5:Y:S01]  /*2b30*/  LDL R7, [R9+0x4] ;  /* 0x0000040009077983 */ /* 0x0001620000100800 */
[----:B------:R-:W-:-:S03]  /*2b40*/  IMAD R10, R18, 0x4, R1 ;  /* 0x00000004120a7824 */ /* 0x000fc600078e0201 */
[----:B------:R-:W5:Y:S04]  /*2b50*/  LDL R14, [R14+0x4] ;  /* 0x000004000e0e7983 */ /* 0x000f680000100800 */
[----:B------:R-:W5:Y:S04]  /*2b60*/  LDL R12, [R12+0x4] ;  /* 0x000004000c0c7983 */ /* 0x000f680000100800 */
[----:B------:R-:W5:Y:S04]  /*2b70*/  @P2 LDL R16, [R16+0x4] ;  /* 0x0000040010102983 */ /* 0x000f680000100800 */
[----:B------:R-:W5:Y:S01]  /*2b80*/  LDL R10, [R10+0x4] ;  /* 0x000004000a0a7983 */ /* 0x000f620000100800 */
[----:B0-----:R-:W-:-:S02]  /*2b90*/  IADD3 R9, PT, PT, -R5, 0x20, RZ ;  /* 0x0000002005097810 */ /* 0x001fc40007ffe1ff */
[----:B------:R-:W-:Y:S01]  /*2ba0*/  ISETP.GE.U32.AND P3, PT, R3, 0x12, PT ;  /* 0x000000120300780c */ /* 0x000fe20003f66070 */
[----:B------:R-:W-:Y:S01]  /*2bb0*/  BSSY.RECONVERGENT B0, `(.L_x_19) ;  /* 0x0000043000007945 */ /* 0x000fe20003800200 */
[C---:B--2---:R-:W-:Y:S02]  /*2bc0*/  @P2 IMAD R11, R5.reuse, R6, RZ ;  /* 0x00000006050b2224 */ /* 0x044fe400078e02ff */
[----:B---3--:R-:W-:Y:S02]  /*2bd0*/  @P2 IMAD R13, R5, R4, RZ ;  /* 0x00000004050d2224 */ /* 0x008fe400078e02ff */
[C---:B----4-:R-:W-:Y:S02]  /*2be0*/  @P2 IMAD R11, R9.reuse, R2, R11 ;  /* 0x00000002090b2224 */ /* 0x050fe400078e020b */
[----:B------:R-:W-:Y:S02]  /*2bf0*/  @P2 IMAD R13, R9, R6, R13 ;  /* 0x00000006090d2224 */ /* 0x000fe400078e020d */
[----:B------:R-:W-:-:S02]  /*2c00*/  @P2 VIADD R11, R11, 0x10 ;  /* 0x000000100b0b2836 */ /* 0x000fc40000000000 */
[----:B------:R-:W-:Y:S02]  /*2c10*/  @P2 VIADD R13, R13, 0x10 ;  /* 0x000000100d0d2836 */ /* 0x000fe40000000000 */
[C---:B-----5:R-:W-:Y:S01]  /*2c20*/  @P2 IMAD R15, R5.reuse, R8, RZ ;  /* 0x00000008050f2224 */ /* 0x060fe200078e02ff */
[----:B------:R-:W-:Y:S01]  /*2c30*/  @P2 SHF.R.S32.HI R11, RZ, 0x5, R11 ;  /* 0x00000005ff0b2819 */ /* 0x000fe2000001140b */
[----:B------:R-:W-:Y:S01]  /*2c40*/  @P0 IMAD R18, R5, R2, RZ ;  /* 0x0000000205120224 */ /* 0x000fe200078e02ff */
[----:B------:R-:W-:Y:S01]  /*2c50*/  @P2 SHF.R.S32.HI R13, RZ, 0x5, R13 ;  /* 0x00000005ff0d2819 */ /* 0x000fe2000001140d */
[----:B------:R-:W-:Y:S02]  /*2c60*/  @P2 IMAD R15, R9, R4, R15 ;  /* 0x00000004090f2224 */ /* 0x000fe400078e020f */
[----:B------:R-:W-:Y:S02]  /*2c70*/  @!P2 IMAD.MOV.U32 R11, RZ, RZ, R2 ;  /* 0x000000ffff0ba224 */ /* 0x000fe400078e0002 */
[----:B------:R-:W-:-:S02]  /*2c80*/  @!P2 IMAD.MOV.U32 R13, RZ, RZ, R6 ;  /* 0x000000ffff0da224 */ /* 0x000fc400078e0006 */
[C---:B------:R-:W-:Y:S02]  /*2c90*/  @P2 IMAD R2, R5.reuse, R14, RZ ;  /* 0x0000000e05022224 */ /* 0x040fe400078e02ff */
[C---:B------:R-:W-:Y:S02]  /*2ca0*/  @P2 IMAD R6, R5.reuse, R12, RZ ;  /* 0x0000000c05062224 */ /* 0x040fe400078e02ff */
[C---:B------:R-:W-:Y:S02]  /*2cb0*/  @P2 IMAD R16, R5.reuse, R16, RZ ;  /* 0x0000001005102224 */ /* 0x040fe400078e02ff */
[----:B------:R-:W-:Y:S01]  /*2cc0*/  @P2 IMAD R5, R5, R10, RZ ;  /* 0x0000000a05052224 */ /* 0x000fe200078e02ff */
[----:B------:R-:W-:Y:S01]  /*2cd0*/  @P2 IADD3 R15, PT, PT, R15, 0x10, RZ ;  /* 0x000000100f0f2810 */ /* 0x000fe20007ffe0ff */
[C---:B------:R-:W-:Y:S02]  /*2ce0*/  @P0 IMAD R18, R9.reuse, R7, R18 ;  /* 0x0000000709120224 */ /* 0x040fe400078e0212 */
[----:B------:R-:W-:-:S02]  /*2cf0*/  @P2 IMAD R2, R9, R8, R2 ;  /* 0x0000000809022224 */ /* 0x000fc400078e0202 */
[C---:B------:R-:W-:Y:S02]  /*2d00*/  @P2 IMAD R6, R9.reuse, R14, R6 ;  /* 0x0000000e09062224 */ /* 0x040fe400078e0206 */
[C---:B------:R-:W-:Y:S02]  /*2d10*/  @P2 IMAD R5, R9.reuse, R12, R5 ;  /* 0x0000000c09052224 */ /* 0x040fe400078e0205 */
[----:B------:R-:W-:Y:S01]  /*2d20*/  @P2 IMAD R16, R9, R10, R16 ;  /* 0x0000000a09102224 */ /* 0x000fe200078e0210 */
[----:B------:R-:W-:Y:S01]  /*2d30*/  @P2 SHF.R.S32.HI R15, RZ, 0x5, R15 ;  /* 0x00000005ff0f2819 */ /* 0x000fe2000001140f */
[----:B------:R-:W-:Y:S01]  /*2d40*/  @!P2 IMAD.MOV.U32 R15, RZ, RZ, R4 ;  /* 0x000000ffff0fa224 */ /* 0x000fe200078e0004 */
[----:B------:R-:W-:Y:S01]  /*2d50*/  @P0 IADD3 R18, PT, PT, R18, 0x10, RZ ;  /* 0x0000001012120810 */ /* 0x000fe20007ffe0ff */
[----:B------:R-:W-:Y:S02]  /*2d60*/  @P2 VIADD R2, R2, 0x10 ;  /* 0x0000001002022836 */ /* 0x000fe40000000000 */
[----:B------:R-:W-:-:S02]  /*2d70*/  @P2 VIADD R6, R6, 0x10 ;  /* 0x0000001006062836 */ /* 0x000fc40000000000 */
[----:B------:R-:W-:Y:S02]  /*2d80*/  @P2 VIADD R4, R5, 0x10 ;  /* 0x0000001005042836 */ /* 0x000fe40000000000 */
[----:B------:R-:W-:Y:S01]  /*2d90*/  @P2 VIADD R16, R16, 0x10 ;  /* 0x0000001010102836 */ /* 0x000fe20000000000 */
[----:B------:R-:W-:Y:S01]  /*2da0*/  @P0 SHF.R.S32.HI R3, RZ, 0x5, R18 ;  /* 0x00000005ff030819 */ /* 0x000fe20000011412 */
[----:B------:R-:W-:Y:S01]  /*2db0*/  @!P0 IMAD.MOV.U32 R3, RZ, RZ, R7 ;  /* 0x000000ffff038224 */ /* 0x000fe200078e0007 */
[----:B------:R-:W-:Y:S02]  /*2dc0*/  @P2 SHF.R.S32.HI R5, RZ, 0x5, R2 ;  /* 0x00000005ff052819 */ /* 0x000fe40000011402 */
[----:B------:R-:W-:Y:S01]  /*2dd0*/  @P2 SHF.R.S32.HI R7, RZ, 0x5, R6 ;  /* 0x00000005ff072819 */ /* 0x000fe20000011406 */
[----:B------:R-:W-:Y:S01]  /*2de0*/  @!P2 IMAD.MOV.U32 R7, RZ, RZ, R14 ;  /* 0x000000ffff07a224 */ /* 0x000fe200078e000e */
[----:B------:R-:W-:Y:S01]  /*2df0*/  @P2 SHF.R.S32.HI R9, RZ, 0x5, R4 ;  /* 0x00000005ff092819 */ /* 0x000fe20000011404 */
[----:B------:R-:W-:Y:S01]  /*2e00*/  @!P2 IMAD.MOV.U32 R9, RZ, RZ, R12 ;  /* 0x000000ffff09a224 */ /* 0x000fe200078e000c */
[----:B------:R-:W-:Y:S01]  /*2e10*/  @P2 SHF.R.S32.HI R17, RZ, 0x5, R16 ;  /* 0x00000005ff112819 */ /* 0x000fe20000011410 */
[----:B------:R-:W-:Y:S01]  /*2e20*/  @!P2 IMAD.MOV.U32 R17, RZ, RZ, R10 ;  /* 0x000000ffff11a224 */ /* 0x000fe200078e000a */
[----:B------:R-:W-:Y:S01]  /*2e30*/  @!P2 MOV R5, R8 ;  /* 0x000000080005a202 */ /* 0x000fe20000000f00 */
[----:B------:R-:W-:Y:S06]  /*2e40*/  @!P3 BRA `(.L_x_20) ;  /* 0x000000000044b947 */ /* 0x000fec0003800000 */
[----:B------:R-:W-:Y:S02]  /*2e50*/  LOP3.LUT R15, R15, 0xffff, RZ, 0xc0, !PT ;  /* 0x0000ffff0f0f7812 */ /* 0x000fe400078ec0ff */
[----:B------:R-:W-:Y:S02]  /*2e60*/  LOP3.LUT R2, R13, 0xffff, RZ, 0xc0, !PT ;  /* 0x0000ffff0d027812 */ /* 0x000fe400078ec0ff */
[----:B------:R-:W-:Y:S02]  /*2e70*/  LOP3.LUT R11, R11, 0xffff, RZ, 0xc0, !PT ;  /* 0x0000ffff0b0b7812 */ /* 0x000fe400078ec0ff */
[----:B------:R-:W-:Y:S02]  /*2e80*/  LOP3.LUT R4, R3, 0xffff, RZ, 0xc0, !PT ;  /* 0x0000ffff03047812 */ /* 0x000fe400078ec0ff */
[----:B------:R-:W-:Y:S02]  /*2e90*/  LOP3.LUT R17, R17, 0xffff, RZ, 0xc0, !PT ;  /* 0x0000ffff11117812 */ /* 0x000fe400078ec0ff */
[----:B------:R-:W-:-:S02]  /*2ea0*/  LOP3.LUT R6, R9, 0xffff, RZ, 0xc0, !PT ;  /* 0x0000ffff09067812 */ /* 0x000fc400078ec0ff */
[----:B------:R-:W-:Y:S02]  /*2eb0*/  LOP3.LUT R7, R7, 0xffff, RZ, 0xc0, !PT ;  /* 0x0000ffff07077812 */ /* 0x000fe400078ec0ff */
[----:B------:R-:W-:Y:S02]  /*2ec0*/  LOP3.LUT R8, R5, 0xffff, RZ, 0xc0, !PT ;  /* 0x0000ffff05087812 */ /* 0x000fe400078ec0ff */
[----:B------:R-:W-:Y:S02]  /*2ed0*/  PRMT R2, R2, 0x3340, R15 ;  /* 0x0000334002027816 */ /* 0x000fe4000000000f */
[----:B------:R-:W-:Y:S02]  /*2ee0*/  PRMT R11, R4, 0x3340, R11 ;  /* 0x00003340040b7816 */ /* 0x000fe4000000000b */
[----:B------:R-:W-:Y:S02]  /*2ef0*/  PRMT R6, R6, 0x3340, R17 ;  /* 0x0000334006067816 */ /* 0x000fe40000000011 */
[----:B------:R-:W-:-:S02]  /*2f00*/  PRMT R7, R8, 0x3340, R7 ;  /* 0x0000334008077816 */ /* 0x000fc40000000007 */
[----:B------:R-:W-:Y:S02]  /*2f10*/  PRMT R11, R11, 0x5410, R2 ;  /* 0x000054100b0b7816 */ /* 0x000fe40000000002 */
[----:B------:R-:W-:-:S03]  /*2f20*/  PRMT R7, R7, 0x5410, R6 ;  /* 0x0000541007077816 */ /* 0x000fc60000000006 */
[----:B------:R1:W-:Y:S04]  /*2f30*/  STG.E desc[UR10][R20.64], R11 ;  /* 0x0000000b14007986 */ /* 0x0003e8000c10190a */
[----:B------:R1:W-:Y:S01]  /*2f40*/  STG.E desc[UR10][R20.64+0x4], R7 ;  /* 0x0000040714007986 */ /* 0x0003e2000c10190a */
[----:B------:R-:W-:Y:S05]  /*2f50*/  BRA `(.L_x_21) ;  /* 0x0000000000207947 */ /* 0x000fea0003800000 */
.L_x_20:
[----:B------:R0:W-:Y:S04]  /*2f60*/  STG.E.U8 desc[UR10][R20.64], R3 ;  /* 0x0000000314007986 */ /* 0x0001e8000c10110a */
[----:B------:R0:W-:Y:S04]  /*2f70*/  STG.E.U8 desc[UR10][R20.64+0x8], R11 ;  /* 0x0000080b14007986 */ /* 0x0001e8000c10110a */
[----:B------:R0:W-:Y:S04]  /*2f80*/  STG.E.U8 desc[UR10][R20.64+0x10], R13 ;  /* 0x0000100d14007986 */ /* 0x0001e8000c10110a */
[----:B------:R0:W-:Y:S04]  /*2f90*/  STG.E.U8 desc[UR10][R20.64+0x18], R15 ;  /* 0x0000180f14007986 */ /* 0x0001e8000c10110a */
[----:B------:R0:W-:Y:S04]  /*2fa0*/  STG.E.U8 desc[UR10][R20.64+0x20], R5 ;  /* 0x0000200514007986 */ /* 0x0001e8000c10110a */
[----:B------:R0:W-:Y:S04]  /*2fb0*/  STG.E.U8 desc[UR10][R20.64+0x28], R7 ;  /* 0x0000280714007986 */ /* 0x0001e8000c10110a */
[----:B------:R0:W-:Y:S04]  /*2fc0*/  STG.E.U8 desc[UR10][R20.64+0x30], R9 ;  /* 0x0000300914007986 */ /* 0x0001e8000c10110a */
[----:B------:R0:W-:Y:S02]  /*2fd0*/  STG.E.U8 desc[UR10][R20.64+0x38], R17 ;  /* 0x0000381114007986 */ /* 0x0001e4000c10110a */
.L_x_21:
[----:B------:R-:W-:Y:S05]  /*2fe0*/  BSYNC.RECONVERGENT B0 ;  /* 0x0000000000007941 */ /* 0x000fea0003800200 */
.L_x_19:
[----:B------:R-:W-:Y:S01]  /*2ff0*/  IMAD.SHL.U32 R4, R0, 0x2, RZ ;  /* 0x0000000200047824 */ /* 0x000fe200078e00ff */
[----:B------:R-:W-:-:S04]  /*3000*/  SHF.R.S32.HI R6, RZ, 0x4, R0 ;  /* 0x00000004ff067819 */ /* 0x000fc80000011400 */
[----:B------:R-:W-:Y:S01]  /*3010*/  LOP3.LUT P0, R4, R4, 0x1e, RZ, 0xc0, !PT ;  /* 0x0000001e04047812 */ /* 0x000fe2000780c0ff */
[----:B------:R-:W-:-:S03]  /*3020*/  IMAD R8, R6, 0x4, R1 ;  /* 0x0000000406087824 */ /* 0x000fc600078e0201 */
[----:B------:R-:W-:Y:S02]  /*3030*/  ISETP.NE.AND P2, PT, R4, RZ, PT ;  /* 0x000000ff0400720c */ /* 0x000fe40003f45270 */
[----:B0-----:R-:W2:Y:S04]  /*3040*/  LDL R3, [R8+0x8] ;  /* 0x0000080008037983 */ /* 0x001ea80000100800 */
[----:B------:R-:W3:Y:S04]  /*3050*/  LDL R5, [R8+0x10] ;  /* 0x0000100008057983 */ /* 0x000ee80000100800 */
[----:B------:R-:W4:Y:S03]  /*3060*/  LDL R9, [R8+0xc] ;  /* 0x00000c0008097983 */ /* 0x000f260000100800 */
[----:B------:R-:W-:Y:S01]  /*3070*/  @P2 IADD3 R6, PT, PT, R6, 0x8, RZ ;  /* 0x0000000806062810 */ /* 0x000fe20007ffe0ff */
[----:B------:R-:W5:Y:S04]  /*3080*/  LDL R2, [R8+0x4] ;  /* 0x0000040008027983 */ /* 0x000f680000100800 */
[----:B------:R-:W-:Y:S01]  /*3090*/  @P2 IMAD R15, R6, 0x4, R1 ;  /* 0x00000004060f2824 */ /* 0x000fe200078e0201 */
[----:B-1----:R-:W5:Y:S04]  /*30a0*/  LDL R7, [R8+0x14] ;  /* 0x0000140008077983 */ /* 0x002f680000100800 */
[----:B------:R-:W5:Y:S04]  /*30b0*/  LDL R13, [R8+0x18] ;  /* 0x00001800080d7983 */ /* 0x000f680000100800 */
[----:B------:R-:W5:Y:S04]  /*30c0*/  LDL R11, [R8+0x1c] ;  /* 0x00001c00080b7983 */ /* 0x000f680000100800 */
[----:B------:R-:W5:Y:S04]  /*30d0*/  @P2 LDL R15, [R15+0x4] ;  /* 0x000004000f0f2983 */ /* 0x000f680000100800 */
[----:B------:R0:W5:Y:S01]  /*30e0*/  LDL R17, [R8+0x20] ;  /* 0x0000200008117983 */ /* 0x0001620000100800 */
[C---:B------:R-:W-:Y:S01]  /*30f0*/  IADD3 R6, PT, PT, -R4.reuse, 0x20, RZ ;  /* 0x0000002004067810 */ /* 0x040fe20007ffe1ff */
[----:B------:R-:W-:Y:S01]  /*3100*/  BSSY.RECONVERGENT B0, `(.L_x_22) ;  /* 0x0000043000007945 */ /* 0x000fe20003800200 */
[----:B--2---:R-:W-:-:S02]  /*3110*/  @P0 IMAD R19, R4, R3, RZ ;  /* 0x0000000304130224 */ /* 0x004fc400078e02ff */
[----:B---3--:R-:W-:-:S04]  /*3120*/  @P2 IMAD R12, R4, R5, RZ ;  /* 0x00000005040c2224 */ /* 0x008fc800078e02ff */
[CC--:B----4-:R-:W-:Y:S02]  /*3130*/  @P2 IMAD R12, R6.reuse, R9.reuse, R12 ;  /* 0x00000009060c2224 */ /* 0x0d0fe400078e020c */
[----:B-----5:R-:W-:Y:S02]  /*3140*/  @P0 IMAD R19, R6, R2, R19 ;  /* 0x0000000206130224 */ /* 0x020fe400078e0213 */
[----:B------:R-:W-:Y:S02]  /*3150*/  @P2 VIADD R12, R12, 0x10 ;  /* 0x000000100c0c2836 */ /* 0x000fe40000000000 */
[----:B------:R-:W-:Y:S02]  /*3160*/  @P0 VIADD R19, R19, 0x10 ;  /* 0x0000001013130836 */ /* 0x000fe40000000000 */
[C---:B------:R-:W-:Y:S01]  /*3170*/  @P2 IMAD R10, R4.reuse, R9, RZ ;  /* 0x00000009040a2224 */ /* 0x040fe200078e02ff */
[----:B------:R-:W-:Y:S01]  /*3180*/  @P2 SHF.R.S32.HI R25, RZ, 0x5, R12 ;  /* 0x00000005ff192819 */ /* 0x000fe2000001140c */
[----:B0-----:R-:W-:Y:S01]  /*3190*/  @P2 IMAD R8, R4, R7, RZ ;  /* 0x0000000704082224 */ /* 0x001fe200078e02ff */
[----:B------:R-:W-:Y:S01]  /*31a0*/  @P0 SHF.R.S32.HI R19, RZ, 0x5, R19 ;  /* 0x00000005ff130819 */ /* 0x000fe20000011413 */
[----:B------:R-:W-:-:S02]  /*31b0*/  @!P0 IMAD.MOV.U32 R19, RZ, RZ, R2 ;  /* 0x000000ffff138224 */ /* 0x000fc400078e0002 */
[----:B------:R-:W-:Y:S02]  /*31c0*/  @!P2 IMAD.MOV.U32 R25, RZ, RZ, R9 ;  /* 0x000000ffff19a224 */ /* 0x000fe400078e0009 */
[C---:B------:R-:W-:Y:S02]  /*31d0*/  @P2 IMAD R2, R4.reuse, R13, RZ ;  /* 0x0000000d04022224 */ /* 0x040fe400078e02ff */
[C---:B------:R-:W-:Y:S02]  /*31e0*/  @P2 IMAD R9, R4.reuse, R11, RZ ;  /* 0x0000000b04092224 */ /* 0x040fe400078e02ff */
[----:B------:R-:W-:Y:S02]  /*31f0*/  @P2 IMAD R15, R4, R15, RZ ;  /* 0x0000000f040f2224 */ /* 0x000fe400078e02ff */
[----:B------:R-:W-:Y:S02]  /*3200*/  @P2 IMAD R10, R6, R3, R10 ;  /* 0x00000003060a2224 */ /* 0x000fe400078e020a */
[----:B------:R-:W-:-:S02]  /*3210*/  @P2 IMAD R4, R4, R17, RZ ;  /* 0x0000001104042224 */ /* 0x000fc400078e02ff */
[----:B------:R-:W-:Y:S02]  /*3220*/  @P2 IMAD R8, R6, R5, R8 ;  /* 0x0000000506082224 */ /* 0x000fe400078e0208 */
[----:B------:R-:W-:Y:S02]  /*3230*/  @P2 VIADD R10, R10, 0x10 ;  /* 0x000000100a0a2836 */ /* 0x000fe40000000000 */
[C---:B------:R-:W-:Y:S02]  /*3240*/  @P2 IMAD R2, R6.reuse, R7, R2 ;  /* 0x0000000706022224 */ /* 0x040fe400078e0202 */
[C---:B------:R-:W-:Y:S02]  /*3250*/  @P2 IMAD R9, R6.reuse, R13, R9 ;  /* 0x0000000d06092224 */ /* 0x040fe400078e0209 */
[C---:B------:R-:W-:Y:S02]  /*3260*/  @P2 IMAD R4, R6.reuse, R11, R4 ;  /* 0x0000000b06042224 */ /* 0x040fe400078e0204 */
[----:B------:R-:W-:-:S02]  /*3270*/  @P2 IMAD R15, R6, R17, R15 ;  /* 0x00000011060f2224 */ /* 0x000fc400078e020f */
[----:B------:R-:W-:Y:S01]  /*3280*/  @P2 VIADD R8, R8, 0x10 ;  /* 0x0000001008082836 */ /* 0x000fe20000000000 */
[----:B------:R-:W-:Y:S01]  /*3290*/  @P2 SHF.R.S32.HI R23, RZ, 0x5, R10 ;  /* 0x00000005ff172819 */ /* 0x000fe2000001140a */
[----:B------:R-:W-:Y:S01]  /*32a0*/  @P2 VIADD R2, R2, 0x10 ;  /* 0x0000001002022836 */ /* 0x000fe20000000000 */
[----:B------:R-:W-:Y:S01]  /*32b0*/  @P2 IADD3 R4, PT, PT, R4, 0x10, RZ ;  /* 0x0000001004042810 */ /* 0x000fe20007ffe0ff */
[----:B------:R-:W-:Y:S02]  /*32c0*/  @P2 VIADD R9, R9, 0x10 ;  /* 0x0000001009092836 */ /* 0x000fe40000000000 */
[----:B------:R-:W-:Y:S01]  /*32d0*/  @P2 VIADD R6, R15, 0x10 ;  /* 0x000000100f062836 */ /* 0x000fe20000000000 */
[----:B------:R-:W-:Y:S02]  /*32e0*/  @!P2 MOV R23, R3 ;  /* 0x000000030017a202 */ /* 0x000fe40000000f00 */
[----:B------:R-:W-:Y:S01]  /*32f0*/  @P2 SHF.R.S32.HI R3, RZ, 0x5, R8 ;  /* 0x00000005ff032819 */ /* 0x000fe20000011408 */
[----:B------:R-:W-:Y:S01]  /*3300*/  @!P2 IMAD.MOV.U32 R3, RZ, RZ, R5 ;  /* 0x000000ffff03a224 */ /* 0x000fe200078e0005 */
        /* <DEDUP_REMOVED lines=8> */
[----:B------:R-:W-:Y:S06]  /*3390*/  @P1 BRA `(.L_x_23) ;  /* 0x0000000000241947 */ /* 0x000fec0003800000 */
[----:B------:R0:W-:Y:S04]  /*33a0*/  STG.E.U8 desc[UR10][R20.64+0x1], R19 ;  /* 0x0000011314007986 */ /* 0x0001e8000c10110a */
[----:B------:R0:W-:Y:S04]  /*33b0*/  STG.E.U8 desc[UR10][R20.64+0x9], R23 ;  /* 0x0000091714007986 */ /* 0x0001e8000c10110a */
[----:B------:R0:W-:Y:S04]  /*33c0*/  STG.E.U8 desc[UR10][R20.64+0x11], R25 ;  /* 0x0000111914007986 */ /* 0x0001e8000c10110a */
[----:B------:R0:W-:Y:S04]  /*33d0*/  STG.E.U8 desc[UR10][R20.64+0x19], R3 ;  /* 0x0000190314007986 */ /* 0x0001e8000c10110a */
[----:B------:R0:W-:Y:S04]  /*33e0*/  STG.E.U8 desc[UR10][R20.64+0x21], R5 ;  /* 0x0000210514007986 */ /* 0x0001e8000c10110a */
[----:B------:R0:W-:Y:S04]  /*33f0*/  STG.E.U8 desc[UR10][R20.64+0x29], R9 ;  /* 0x0000290914007986 */ /* 0x0001e8000c10110a */
[----:B------:R0:W-:Y:S04]  /*3400*/  STG.E.U8 desc[UR10][R20.64+0x31], R15 ;  /* 0x0000310f14007986 */ /* 0x0001e8000c10110a */
[----:B------:R0:W-:Y:S01]  /*3410*/  STG.E.U8 desc[UR10][R20.64+0x39], R27 ;  /* 0x0000391b14007986 */ /* 0x0001e2000c10110a */
[----:B------:R-:W-:Y:S05]  /*3420*/  BRA `(.L_x_24) ;  /* 0x0000000000407947 */ /* 0x000fea0003800000 */
.L_x_23:
        /* <DEDUP_REMOVED lines=15> */
[----:B------:R1:W-:Y:S02]  /*3520*/  STG.E desc[UR10][R20.64+0xc], R9 ;  /* 0x00000c0914007986 */ /* 0x0003e4000c10190a */
.L_x_24:
[----:B------:R-:W-:Y:S05]  /*3530*/  BSYNC.RECONVERGENT B0 ;  /* 0x0000000000007941 */ /* 0x000fea0003800200 */
.L_x_22:
[----:B------:R-:W-:-:S05]  /*3540*/  IMAD R6, R0, 0x3, RZ ;  /* 0x0000000300067824 */ /* 0x000fca00078e02ff */
[----:B------:R-:W-:-:S04]  /*3550*/  SHF.R.S32.HI R2, RZ, 0x5, R6 ;  /* 0x00000005ff027819 */ /* 0x000fc80000011406 */
[----:B------:R-:W-:Y:S02]  /*3560*/  LEA R10, R2, R1, 0x2 ;  /* 0x00000001020a7211 */ /* 0x000fe400078e10ff */
[----:B------:R-:W-:-:S03]  /*3570*/  LOP3.LUT P0, R6, R6, 0x1f, RZ, 0xc0, !PT ;  /* 0x0000001f06067812 */ /* 0x000fc6000780c0ff */
[----:B0-----:R-:W2:Y:S01]  /*3580*/  LDL R3, [R10+0x8] ;  /* 0x000008000a037983 */ /* 0x001ea20000100800 */
[----:B------:R-:W-:-:S03]  /*3590*/  ISETP.NE.AND P2, PT, R6, RZ, PT ;  /* 0x000000ff0600720c */ /* 0x000fc60003f45270 */
[----:B------:R-:W3:Y:S04]  /*35a0*/  LDL R5, [R10+0xc] ;  /* 0x00000c000a057983 */ /* 0x000ee80000100800 */
[----:B------:R-:W4:Y:S04]  /*35b0*/  LDL R2, [R10+0x4] ;  /* 0x000004000a027983 */ /* 0x000f280000100800 */
[----:B------:R-:W5:Y:S04]  /*35c0*/  LDL R7, [R10+0x14] ;  /* 0x000014000a077983 */ /* 0x000f680000100800 */
[----:B------:R-:W5:Y:S04]  /*35d0*/  LDL R4, [R10+0x10] ;  /* 0x000010000a047983 */ /* 0x000f680000100800 */
[----:B------:R-:W5:Y:S04]  /*35e0*/  LDL R11, [R10+0x18] ;  /* 0x000018000a0b7983 */ /* 0x000f680000100800 */
[----:B-1----:R-:W5:Y:S04]  /*35f0*/  LDL R9, [R10+0x1c] ;  /* 0x00001c000a097983 */ /* 0x002f680000100800 */
[----:B------:R-:W5:Y:S04]  /*3600*/  @P2 LDL R13, [R10+0x24] ;  /* 0x000024000a0d2983 */ /* 0x000f680000100800 */
[----:B------:R-:W5:Y:S01]  /*3610*/  LDL R15, [R10+0x20] ;  /* 0x000020000a0f7983 */ /* 0x000f620000100800 */
[C---:B------:R-:W-:Y:S01]  /*3620*/  IADD3 R8, PT, PT, -R6.reuse, 0x20, RZ ;  /* 0x0000002006087810 */ /* 0x040fe20007ffe1ff */
[----:B------:R-:W-:Y:S01]  /*3630*/  BSSY.RECONVERGENT B0, `(.L_x_25) ;  /* 0x0000043000007945 */ /* 0x000fe20003800200 */
[----:B--2---:R-:W-:-:S02]  /*3640*/  @P0 IMAD R17, R6, R3, RZ ;  /* 0x0000000306110224 */ /* 0x004fc400078e02ff */
[----:B---3--:R-:W-:Y:S02]  /*3650*/  @P2 IMAD R12, R6, R5, RZ ;  /* 0x00000005060c2224 */ /* 0x008fe400078e02ff */
[C---:B----4-:R-:W-:Y:S02]  /*3660*/  @P0 IMAD R17, R8.reuse, R2, R17 ;  /* 0x0000000208110224 */ /* 0x050fe400078e0211 */
[----:B------:R-:W-:Y:S02]  /*3670*/  @P2 IMAD R12, R8, R3, R12 ;  /* 0x00000003080c2224 */ /* 0x000fe400078e020c */
[----:B------:R-:W-:Y:S02]  /*3680*/  @P0 VIADD R17, R17, 0x10 ;  /* 0x0000001011110836 */ /* 0x000fe40000000000 */
[----:B------:R-:W-:Y:S02]  /*3690*/  @P2 VIADD R12, R12, 0x10 ;  /* 0x000000100c0c2836 */ /* 0x000fe40000000000 */
[C---:B-----5:R-:W-:Y:S01]  /*36a0*/  @P2 IMAD R25, R6.reuse, R7, RZ ;  /* 0x0000000706192224 */ /* 0x060fe200078e02ff */
[----:B------:R-:W-:Y:S01]  /*36b0*/  @P0 SHF.R.S32.HI R17, RZ, 0x5, R17 ;  /* 0x00000005ff110819 */ /* 0x000fe20000011411 */
[-C--:B------:R-:W-:Y:S01]  /*36c0*/  @P2 IMAD R14, R6, R4.reuse, RZ ;  /* 0x00000004060e2224 */ /* 0x080fe200078e02ff */
[----:B------:R-:W-:Y:S01]  /*36d0*/  @P2 SHF.R.S32.HI R19, RZ, 0x5, R12 ;  /* 0x00000005ff132819 */ /* 0x000fe2000001140c */
[----:B------:R-:W-:-:S02]  /*36e0*/  @P2 IMAD R25, R8, R4, R25 ;  /* 0x0000000408192224 */ /* 0x000fc400078e0219 */
[----:B------:R-:W-:Y:S02]  /*36f0*/  @!P0 IMAD.MOV.U32 R17, RZ, RZ, R2 ;  /* 0x000000ffff118224 */ /* 0x000fe400078e0002 */
[----:B------:R-:W-:Y:S02]  /*3700*/  @!P2 IMAD.MOV.U32 R19, RZ, RZ, R3 ;  /* 0x000000ffff13a224 */ /* 0x000fe400078e0003 */
[C---:B------:R-:W-:Y:S02]  /*3710*/  @P2 IMAD R2, R6.reuse, R11, RZ ;  /* 0x0000000b06022224 */ /* 0x040fe400078e02ff */
[C---:B------:R-:W-:Y:S02]  /*3720*/  @P2 IMAD R3, R6.reuse, R9, RZ ;  /* 0x0000000906032224 */ /* 0x040fe400078e02ff */
[C---:B------:R-:W-:Y:S02]  /*3730*/  @P2 IMAD R13, R6.reuse, R13, RZ ;  /* 0x0000000d060d2224 */ /* 0x040fe400078e02ff */
[----:B------:R-:W-:-:S02]  /*3740*/  @P2 IMAD R6, R6, R15, RZ ;  /* 0x0000000f06062224 */ /* 0x000fc400078e02ff */
[----:B------:R-:W-:Y:S02]  /*3750*/  @P2 VIADD R25, R25, 0x10 ;  /* 0x0000001019192836 */ /* 0x000fe40000000000 */
[C---:B------:R-:W-:Y:S02]  /*3760*/  @P2 IMAD R14, R8.reuse, R5, R14 ;  /* 0x00000005080e2224 */ /* 0x040fe400078e020e */
[C---:B------:R-:W-:Y:S02]  /*3770*/  @P2 IMAD R2, R8.reuse, R7, R2 ;  /* 0x0000000708022224 */ /* 0x040fe400078e0202 */
[C---:B------:R-:W-:Y:S02]  /*3780*/  @P2 IMAD R3, R8.reuse, R11, R3 ;  /* 0x0000000b08032224 */ /* 0x040fe400078e0203 */
[C---:B------:R-:W-:Y:S02]  /*3790*/  @P2 IMAD R6, R8.reuse, R9, R6 ;  /* 0x0000000908062224 */ /* 0x040fe400078e0206 */
[----:B------:R-:W-:Y:S01]  /*37a0*/  @P2 IMAD R13, R8, R15, R13 ;  /* 0x0000000f080d2224 */ /* 0x000fe200078e020d */
[----:B------:R-:W-:Y:S01]  /*37b0*/  @P2 SHF.R.S32.HI R25, RZ, 0x5, R25 ;  /* 0x00000005ff192819 */ /* 0x000fe20000011419 */
[----:B------:R-:W-:-:S02]  /*37c0*/  @P2 VIADD R14, R14, 0x10 ;  /* 0x000000100e0e2836 */ /* 0x000fc40000000000 */
[----:B------:R-:W-:Y:S01]  /*37d0*/  @!P2 IMAD.MOV.U32 R25, RZ, RZ, R4 ;  /* 0x000000ffff19a224 */ /* 0x000fe200078e0004 */
[----:B------:R-:W-:Y:S01]  /*37e0*/  @P2 IADD3 R8, PT, PT, R13, 0x10, RZ ;  /* 0x000000100d082810 */ /* 0x000fe20007ffe0ff */
[----:B------:R-:W-:Y:S02]  /*37f0*/  @P2 VIADD R2, R2, 0x10 ;  /* 0x0000001002022836 */ /* 0x000fe40000000000 */
[----:B------:R-:W-:Y:S02]  /*3800*/  @P2 VIADD R4, R3, 0x10 ;  /* 0x0000001003042836 */ /* 0x000fe40000000000 */
[----:B------:R-:W-:Y:S01]  /*3810*/  @P2 VIADD R6, R6, 0x10 ;  /* 0x0000001006062836 */ /* 0x000fe20000000000 */
[----:B------:R-:W-:Y:S02]  /*3820*/  @P2 SHF.R.S32.HI R23, RZ, 0x5, R14 ;  /* 0x00000005ff172819 */ /* 0x000fe4000001140e */
        /* <DEDUP_REMOVED lines=19> */
.L_x_26:
        /* <DEDUP_REMOVED lines=16> */
.L_x_27:
[----:B------:R-:W-:Y:S05]  /*3a60*/  BSYNC.RECONVERGENT B0 ;  /* 0x0000000000007941 */ /* 0x000fea0003800200 */
.L_x_25:
[----:B------:R-:W-:Y:S02]  /*3a70*/  SHF.R.S32.HI R2, RZ, 0x3, R0 ;  /* 0x00000003ff027819 */ /* 0x000fe40000011400 */
[----:B------:R-:W-:-:S03]  /*3a80*/  SHF.L.U32 R6, R0, 0x2, RZ ;  /* 0x0000000200067819 */ /* 0x000fc600000006ff */
[----:B------:R-:W-:Y:S01]  /*3a90*/  IMAD R10, R2, 0x4, R1 ;  /* 0x00000004020a7824 */ /* 0x000fe200078e0201 */
[----:B------:R-:W-:-:S04]  /*3aa0*/  LOP3.LUT P0, R6, R6, 0x1c, RZ, 0xc0, !PT ;  /* 0x0000001c06067812 */ /* 0x000fc8000780c0ff */
[----:B-1----:R-:W2:Y:S01]  /*3ab0*/  LDL R3, [R10+0x8] ;  /* 0x000008000a037983 */ /* 0x002ea20000100800 */
[----:B------:R-:W-:-:S03]  /*3ac0*/  ISETP.NE.AND P2, PT, R6, RZ, PT ;  /* 0x000000ff0600720c */ /* 0x000fc60003f45270 */
[----:B0-----:R-:W3:Y:S04]  /*3ad0*/  LDL R5, [R10+0xc] ;  /* 0x00000c000a057983 */ /* 0x001ee80000100800 */
[----:B------:R-:W4:Y:S04]  /*3ae0*/  LDL R2, [R10+0x4] ;  /* 0x000004000a027983 */ /* 0x000f280000100800 */
[----:B------:R-:W5:Y:S04]  /*3af0*/  LDL R7, [R10+0x14] ;  /* 0x000014000a077983 */ /* 0x000f680000100800 */
[----:B------:R-:W5:Y:S04]  /*3b00*/  LDL R4, [R10+0x10] ;  /* 0x000010000a047983 */ /* 0x000f680000100800 */
[----:B------:R-:W5:Y:S04]  /*3b10*/  LDL R11, [R10+0x18] ;  /* 0x000018000a0b7983 */ /* 0x000f680000100800 */
[----:B------:R-:W5:Y:S04]  /*3b20*/  LDL R9, [R10+0x1c] ;  /* 0x00001c000a097983 */ /* 0x000f680000100800 */
        /* <DEDUP_REMOVED lines=54> */
.L_x_29:
        /* <DEDUP_REMOVED lines=16> */
.L_x_30:
[----:B------:R-:W-:Y:S05]  /*3f90*/  BSYNC.RECONVERGENT B0 ;  /* 0x0000000000007941 */ /* 0x000fea0003800200 */
.L_x_28:
[----:B------:R-:W-:-:S05]  /*3fa0*/  IMAD R6, R0, 0x5, RZ ;  /* 0x0000000500067824 */ /* 0x000fca00078e02ff */
[----:B------:R-:W-:Y:S02]  /*3fb0*/  SHF.R.S32.HI R2, RZ, 0x5, R6 ;  /* 0x00000005ff027819 */ /* 0x000fe40000011406 */
[----:B------:R-:W-:-:S03]  /*3fc0*/  LOP3.LUT P0, R6, R6, 0x1f, RZ, 0xc0, !PT ;  /* 0x0000001f06067812 */ /* 0x000fc6000780c0ff */
[----:B------:R-:W-:Y:S01]  /*3fd0*/  IMAD R10, R2, 0x4, R1 ;  /* 0x00000004020a7824 */ /* 0x000fe200078e0201 */
[----:B------:R-:W-:-:S04]  /*3fe0*/  ISETP.NE.AND P2, PT, R6, RZ, PT ;  /* 0x000000ff0600720c */ /* 0x000fc80003f45270 */
[----:B0-----:R-:W2:Y:S04]  /*3ff0*/  LDL R3, [R10+0x8] ;  /* 0x000008000a037983 */ /* 0x001ea80000100800 */
[----:B-1----:R-:W3:Y:S04]  /*4000*/  LDL R5, [R10+0xc] ;  /* 0x00000c000a057983 */ /* 0x002ee80000100800 */
        /* <DEDUP_REMOVED lines=13> */
[----:B-----5:R-:W-:Y:S01]  /*40e0*/  @P2 IMAD R25, R6, R7, RZ ;  /* 0x0000000706192224 */ /* 0x020fe200078e02ff */
[----:B------:R-:W-:Y:S01]  /*40f0*/  @P0 IADD3 R17, PT, PT, R17, 0x10, RZ ;  /* 0x0000001011110810 */ /* 0x000fe20007ffe0ff */
[----:B------:R-:W-:Y:S02]  /*4100*/  @P2 VIADD R12, R12, 0x10 ;  /* 0x000000100c0c2836 */ /* 0x000fe40000000000 */
[-C--:B------:R-:W-:Y:S01]  /*4110*/  @P2 IMAD R25, R8, R4.reuse, R25 ;  /* 0x0000000408192224 */ /* 0x080fe200078e0219 */
[----:B------:R-:W-:Y:S01]  /*4120*/  @P0 SHF.R.S32.HI R17, RZ, 0x5, R17 ;  /* 0x00000005ff110819 */ /* 0x000fe20000011411 */
[----:B------:R-:W-:Y:S01]  /*4130*/  @P2 IMAD R14, R6, R4, RZ ;  /* 0x00000004060e2224 */ /* 0x000fe200078e02ff */
[----:B------:R-:W-:Y:S01]  /*4140*/  @P2 SHF.R.S32.HI R19, RZ, 0x5, R12 ;  /* 0x00000005ff132819 */ /* 0x000fe2000001140c */
[----:B------:R-:W-:-:S02]  /*4150*/  @!P0 IMAD.MOV.U32 R17, RZ, RZ, R2 ;  /* 0x000000ffff118224 */ /* 0x000fc400078e0002 */
[----:B------:R-:W-:Y:S02]  /*4160*/  @!P2 IMAD.MOV.U32 R19, RZ, RZ, R3 ;  /* 0x000000ffff13a224 */ /* 0x000fe400078e0003 */
[C---:B------:R-:W-:Y:S02]  /*4170*/  @P2 IMAD R2, R6.reuse, R11, RZ ;  /* 0x0000000b06022224 */ /* 0x040fe400078e02ff */
[C---:B------:R-:W-:Y:S02]  /*4180*/  @P2 IMAD R3, R6.reuse, R9, RZ ;  /* 0x0000000906032224 */ /* 0x040fe400078e02ff */
[----:B------:R-:W-:Y:S01]  /*4190*/  @P2 IMAD R13, R6, R13, RZ ;  /* 0x0000000d060d2224 */ /* 0x000fe200078e02ff */
[----:B------:R-:W-:Y:S01]  /*41a0*/  @P2 IADD3 R25, PT, PT, R25, 0x10, RZ ;  /* 0x0000001019192810 */ /* 0x000fe20007ffe0ff */
[----:B------:R-:W-:Y:S02]  /*41b0*/  @P2 IMAD R14, R8, R5, R14 ;  /* 0x00000005080e2224 */ /* 0x000fe400078e020e */
[----:B------:R-:W-:-:S02]  /*41c0*/  @P2 IMAD R6, R6, R15, RZ ;  /* 0x0000000f06062224 */ /* 0x000fc400078e02ff */
[C---:B------:R-:W-:Y:S02]  /*41d0*/  @P2 IMAD R2, R8.reuse, R7, R2 ;  /* 0x0000000708022224 */ /* 0x040fe400078e0202 */
[C---:B------:R-:W-:Y:S02]  /*41e0*/  @P2 IMAD R3, R8.reuse, R11, R3 ;  /* 0x0000000b08032224 */ /* 0x040fe400078e0203 */
[C---:B------:R-:W-:Y:S02]  /*41f0*/  @P2 IMAD R6, R8.reuse, R9, R6 ;  /* 0x0000000908062224 */ /* 0x040fe400078e0206 */
[----:B------:R-:W-:Y:S01]  /*4200*/  @P2 IMAD R13, R8, R15, R13 ;  /* 0x0000000f080d2224 */ /* 0x000fe200078e020d */
[----:B------:R-:W-:Y:S01]  /*4210*/  @P2 SHF.R.S32.HI R25, RZ, 0x5, R25 ;  /* 0x00000005ff192819 */ /* 0x000fe20000011419 */
[----:B------:R-:W-:Y:S02]  /*4220*/  @P2 VIADD R14, R14, 0x10 ;  /* 0x000000100e0e2836 */ /* 0x000fe40000000000 */
[----:B------:R-:W-:-:S02]  /*4230*/  @!P2 IMAD.MOV.U32 R25, RZ, RZ, R4 ;  /* 0x000000ffff19a224 */ /* 0x000fc400078e0004 */
[----:B------:R-:W-:Y:S02]  /*4240*/  @P2 VIADD R2, R2, 0x10 ;  /* 0x0000001002022836 */ /* 0x000fe40000000000 */
[----:B------:R-:W-:Y:S02]  /*4250*/  @P2 VIADD R4, R3, 0x10 ;  /* 0x0000001003042836 */ /* 0x000fe40000000000 */
        /* <DEDUP_REMOVED lines=22> */
.L_x_32:
        /* <DEDUP_REMOVED lines=16> */
.L_x_33:
[----:B------:R-:W-:Y:S05]  /*44c0*/  BSYNC.RECONVERGENT B0 ;  /* 0x0000000000007941 */ /* 0x000fea0003800200 */
.L_x_31:
[----:B------:R-:W-:-:S05]  /*44d0*/  IMAD R6, R0, 0x6, RZ ;  /* 0x0000000600067824 */ /* 0x000fca00078e02ff */
[----:B------:R-:W-:Y:S02]  /*44e0*/  SHF.R.S32.HI R2, RZ, 0x5, R6 ;  /* 0x00000005ff027819 */ /* 0x000fe40000011406 */
[----:B------:R-:W-:-:S03]  /*44f0*/  LOP3.LUT P0, R6, R6, 0x1e, RZ, 0xc0, !PT ;  /* 0x0000001e06067812 */ /* 0x000fc6000780c0ff */
[----:B------:R-:W-:Y:S01]  /*4500*/  IMAD R10, R2, 0x4, R1 ;  /* 0x00000004020a7824 */ /* 0x000fe200078e0201 */
[----:B------:R-:W-:-:S04]  /*4510*/  ISETP.NE.AND P2, PT, R6, RZ, PT ;  /* 0x000000ff0600720c */ /* 0x000fc80003f45270 */
[----:B-1----:R-:W2:Y:S04]  /*4520*/  LDL R3, [R10+0x8] ;  /* 0x000008000a037983 */ /* 0x002ea80000100800 */
        /* <DEDUP_REMOVED lines=15> */
[----:B-----5:R-:W-:Y:S01]  /*4620*/  @P2 IMAD R25, R6, R7, RZ ;  /* 0x0000000706192224 */ /* 0x020fe200078e02ff */
[----:B------:R-:W-:Y:S01]  /*4630*/  @P2 IADD3 R12, PT, PT, R12, 0x10, RZ ;  /* 0x000000100c0c2810 */ /* 0x000fe20007ffe0ff */
[-C--:B------:R-:W-:Y:S01]  /*4640*/  @P2 IMAD R14, R6, R4.reuse, RZ ;  /* 0x00000004060e2224 */ /* 0x080fe200078e02ff */
[----:B------:R-:W-:Y:S01]  /*4650*/  @P0 SHF.R.S32.HI R17, RZ, 0x5, R17 ;  /* 0x00000005ff110819 */ /* 0x000fe20000011411 */
[----:B------:R-:W-:Y:S01]  /*4660*/  @P2 IMAD R25, R8, R4, R25 ;  /* 0x0000000408192224 */ /* 0x000fe200078e0219 */
[----:B------:R-:W-:Y:S01]  /*4670*/  @P2 SHF.R.S32.HI R19, RZ, 0x5, R12 ;  /* 0x00000005ff132819 */ /* 0x000fe2000001140c */
[----:B------:R-:W-:-:S02]  /*4680*/  @!P0 IMAD.MOV.U32 R17, RZ, RZ, R2 ;  /* 0x000000ffff118224 */ /* 0x000fc400078e0002 */
[----:B------:R-:W-:Y:S02]  /*4690*/  @!P2 IMAD.MOV.U32 R19, RZ, RZ, R3 ;  /* 0x000000ffff13a224 */ /* 0x000fe400078e0003 */
[C---:B------:R-:W-:Y:S02]  /*46a0*/  @P2 IMAD R2, R6.reuse, R11, RZ ;  /* 0x0000000b06022224 */ /* 0x040fe400078e02ff */
[C---:B------:R-:W-:Y:S02]  /*46b0*/  @P2 IMAD R3, R6.reuse, R9, RZ ;  /* 0x0000000906032224 */ /* 0x040fe400078e02ff */
[C---:B------:R-:W-:Y:S02]  /*46c0*/  @P2 IMAD R13, R6.reuse, R13, RZ ;  /* 0x0000000d060d2224 */ /* 0x040fe400078e02ff */
[----:B------:R-:W-:Y:S02]  /*46d0*/  @P2 VIADD R25, R25, 0x10 ;  /* 0x0000001019192836 */ /* 0x000fe40000000000 */
[----:B------:R-:W-:-:S02]  /*46e0*/  @P2 IMAD R6, R6, R15, RZ ;  /* 0x0000000f06062224 */ /* 0x000fc400078e02ff */
[C---:B------:R-:W-:Y:S02]  /*46f0*/  @P2 IMAD R14, R8.reuse, R5, R14 ;  /* 0x00000005080e2224 */ /* 0x040fe400078e020e */
[C---:B------:R-:W-:Y:S02]  /*4700*/  @P2 IMAD R2, R8.reuse, R7, R2 ;  /* 0x0000000708022224 */ /* 0x040fe400078e0202 */
[C---:B------:R-:W-:Y:S02]  /*4710*/  @P2 IMAD R3, R8.reuse, R11, R3 ;  /* 0x0000000b08032224 */ /* 0x040fe400078e0203 */
[C---:B------:R-:W-:Y:S02]  /*4720*/  @P2 IMAD R6, R8.reuse, R9, R6 ;  /* 0x0000000908062224 */ /* 0x040fe400078e0206 */
[----:B------:R-:W-:Y:S01]  /*4730*/  @P2 IMAD R13, R8, R15, R13 ;  /* 0x0000000f080d2224 */ /* 0x000fe200078e020d */
[----:B------:R-:W-:Y:S01]  /*4740*/  @P2 SHF.R.S32.HI R25, RZ, 0x5, R25 ;  /* 0x00000005ff192819 */ /* 0x000fe20000011419 */
[----:B------:R-:W-:Y:S01]  /*4750*/  @P2 VIADD R14, R14, 0x10 ;  /* 0x000000100e0e2836 */ /* 0x000fe20000000000 */
[----:B------:R-:W-:Y:S01]  /*4760*/  @!P2 MOV R25, R4 ;  /* 0x000000040019a202 */ /* 0x000fe20000000f00 */
[----:B------:R-:W-:-:S02]  /*4770*/  @P2 VIADD R2, R2, 0x10 ;  /* 0x0000001002022836 */ /* 0x000fc40000000000 */
[----:B------:R-:W-:Y:S02]  /*4780*/  @P2 VIADD R4, R3, 0x10 ;  /* 0x0000001003042836 */ /* 0x000fe40000000000 */
[----:B------:R-:W-:Y:S02]  /*4790*/  @P2 VIADD R6, R6, 0x10 ;  /* 0x0000001006062836 */ /* 0x000fe40000000000 */
[----:B------:R-:W-:Y:S01]  /*47a0*/  @P2 VIADD R8, R13, 0x10 ;  /* 0x000000100d082836 */ /* 0x000fe20000000000 */
[----:B------:R-:W-:Y:S01]  /*47b0*/  @P2 SHF.R.S32.HI R23, RZ, 0x5, R14 ;  /* 0x00000005ff172819 */ /* 0x000fe2000001140e */
[----:B------:R-:W-:Y:S01]  /*47c0*/  @!P2 IMAD.MOV.U32 R23, RZ, RZ, R5 ;  /* 0x000000ffff17a224 */ /* 0x000fe200078e0005 */
[----:B------:R-:W-:Y:S01]  /*47d0*/  @P2 SHF.R.S32.HI R3, RZ, 0x5, R2 ;  /* 0x00000005ff032819 */ /* 0x000fe20000011402 */
[----:B------:R-:W-:Y:S01]  /*47e0*/  @!P2 IMAD.MOV.U32 R3, RZ, RZ, R7 ;  /* 0x000000ffff03a224 */ /* 0x000fe200078e0007 */
[----:B------:R-:W-:Y:S02]  /*47f0*/  @P2 SHF.R.S32.HI R5, RZ, 0x5, R4 ;  /* 0x00000005ff052819 */ /* 0x000fe40000011404 */
        /* <DEDUP_REMOVED lines=15> */
.L_x_35:
        /* <DEDUP_REMOVED lines=16> */
.L_x_36:
[----:B------:R-:W-:Y:S05]  /*49f0*/  BSYNC.RECONVERGENT B0 ;  /* 0x0000000000007941 */ /* 0x000fea0003800200 */
.L_x_34:
        /* <DEDUP_REMOVED lines=40> */
[----:B------:R-:W-:Y:S01]  /*4c80*/  @!P2 IMAD.MOV.U32 R25, RZ, RZ, R4 ;  /* 0x000000ffff19a224 */ /* 0x000fe200078e0004 */
[----:B------:R-:W-:Y:S01]  /*4c90*/  @P2 IADD3 R14, PT, PT, R14, 0x10, RZ ;  /* 0x000000100e0e2810 */ /* 0x000fe20007ffe0ff */
[----:B------:R-:W-:Y:S01]  /*4ca0*/  @P2 VIADD R4, R3, 0x10 ;  /* 0x0000001003042836 */ /* 0x000fe20000000000 */
[----:B------:R-:W-:Y:S01]  /*4cb0*/  @P2 IADD3 R2, PT, PT, R2, 0x10, RZ ;  /* 0x0000001002022810 */ /* 0x000fe20007ffe0ff */
[----:B------:R-:W-:-:S02]  /*4cc0*/  @P2 VIADD R6, R6, 0x10 ;  /* 0x0000001006062836 */ /* 0x000fc40000000000 */
[----:B------:R-:W-:Y:S01]  /*4cd0*/  @P2 VIADD R8, R13, 0x10 ;  /* 0x000000100d082836 */ /* 0x000fe20000000000 */
[----:B------:R-:W-:Y:S01]  /*4ce0*/  @P2 SHF.R.S32.HI R23, RZ, 0x5, R14 ;  /* 0x00000005ff172819 */ /* 0x000fe2000001140e */
[----:B------:R-:W-:Y:S01]  /*4cf0*/  @!P2 IMAD.MOV.U32 R23, RZ, RZ, R5 ;  /* 0x000000ffff17a224 */ /* 0x000fe200078e0005 */
[----:B------:R-:W-:Y:S01]  /*4d00*/  @P2 SHF.R.S32.HI R3, RZ, 0x5, R2 ;  /* 0x00000005ff032819 */ /* 0x000fe20000011402 */
[----:B------:R-:W-:Y:S01]  /*4d10*/  @!P2 IMAD.MOV.U32 R3, RZ, RZ, R7 ;  /* 0x000000ffff03a224 */ /* 0x000fe200078e0007 */
[----:B------:R-:W-:Y:S01]  /*4d20*/  @P2 SHF.R.S32.HI R5, RZ, 0x5, R4 ;  /* 0x00000005ff052819 */ /* 0x000fe20000011404 */
[----:B------:R-:W-:Y:S01]  /*4d30*/  @!P2 IMAD.MOV.U32 R5, RZ, RZ, R11 ;  /* 0x000000ffff05a224 */ /* 0x000fe200078e000b */
[----:B------:R-:W-:Y:S02]  /*4d40*/  @P2 SHF.R.S32.HI R13, RZ, 0x5, R6 ;  /* 0x00000005ff0d2819 */ /* 0x000fe40000011406 */
        /* <DEDUP_REMOVED lines=13> */
.L_x_38:
        /* <DEDUP_REMOVED lines=16> */
.L_x_39:
[----:B------:R-:W-:Y:S05]  /*4f20*/  BSYNC.RECONVERGENT B0 ;  /* 0x0000000000007941 */ /* 0x000fea0003800200 */
.L_x_37:
[----:B------:R-:W-:Y:S01]  /*4f30*/  SHF.R.S32.HI R10, RZ, 0x2, R0 ;  /* 0x00000002ff0a7819 */ /* 0x000fe20000011400 */
[----:B------:R-:W-:-:S04]  /*4f40*/  IMAD.SHL.U32 R7, R0, 0x8, RZ ;  /* 0x0000000800077824 */ /* 0x000fc800078e00ff */
[----:B------:R-:W-:Y:S01]  /*4f50*/  IMAD R10, R10, 0x4, R1 ;  /* 0x000000040a0a7824 */ /* 0x000fe200078e0201 */
[----:B------:R-:W-:-:S04]  /*4f60*/  LOP3.LUT P0, R7, R7, 0x18, RZ, 0xc0, !PT ;  /* 0x0000001807077812 */ /* 0x000fc8000780c0ff */
[----:B------:R-:W2:Y:S01]  /*4f70*/  LDL R0, [R10+0x10] ;  /* 0x000010000a007983 */ /* 0x000ea20000100800 */
[----:B------:R-:W-:-:S03]  /*4f80*/  ISETP.NE.AND P2, PT, R7, RZ, PT ;  /* 0x000000ff0700720c */ /* 0x000fc60003f45270 */
[----:B------:R-:W3:Y:S04]  /*4f90*/  LDL R2, [R10+0x8] ;  /* 0x000008000a027983 */ /* 0x000ee80000100800 */
[----:B------:R-:W4:Y:S04]  /*4fa0*/  LDL R14, [R10+0xc] ;  /* 0x00000c000a0e7983 */ /* 0x000f280000100800 */
[----:B------:R-:W5:Y:S04]  /*4fb0*/  LDL R12, [R10+0x4] ;  /* 0x000004000a0c7983 */ /* 0x000f680000100800 */
[----:B------:R-:W5:Y:S04]  /*4fc0*/  @P2 LDL R8, [R10+0x24] ;  /* 0x000024000a082983 */ /* 0x000f680000100800 */
[----:B-1----:R-:W5:Y:S04]  /*4fd0*/  LDL R3, [R10+0x14] ;  /* 0x000014000a037983 */ /* 0x002f680000100800 */
[----:B------:R-:W5:Y:S04]  /*4fe0*/  LDL R4, [R10+0x18] ;  /* 0x000018000a047983 */ /* 0x000f680000100800 */
[----:B0-----:R-:W5:Y:S04]  /*4ff0*/  LDL R5, [R10+0x1c] ;  /* 0x00001c000a057983 */ /* 0x001f680000100800 */
[----:B------:R0:W5:Y:S01]  /*5000*/  LDL R6, [R10+0x20] ;  /* 0x000020000a067983 */ /* 0x0001620000100800 */
[C---:B------:R-:W-:Y:S01]  /*5010*/  IADD3 R9, PT, PT, -R7.reuse, 0x20, RZ ;  /* 0x0000002007097810 */ /* 0x040fe20007ffe1ff */
[----:B--2---:R-:W-:-:S02]  /*5020*/  @P2 IMAD R15, R7, R0, RZ ;  /* 0x00000000070f2224 */ /* 0x004fc400078e02ff */
[C---:B---3--:R-:W-:Y:S02]  /*5030*/  @P0 IMAD R11, R7.reuse, R2, RZ ;  /* 0x00000002070b0224 */ /* 0x048fe400078e02ff */
[-C--:B----4-:R-:W-:Y:S02]  /*5040*/  @P2 IMAD R13, R7, R14.reuse, RZ ;  /* 0x0000000e070d2224 */ /* 0x090fe400078e02ff */
[C---:B------:R-:W-:Y:S02]  /*5050*/  @P2 IMAD R15, R9.reuse, R14, R15 ;  /* 0x0000000e090f2224 */ /* 0x040fe400078e020f */
[C---:B-----5:R-:W-:Y:S02]  /*5060*/  @P0 IMAD R11, R9.reuse, R12, R11 ;  /* 0x0000000c090b0224 */ /* 0x060fe400078e020b */
[----:B------:R-:W-:Y:S01]  /*5070*/  @P2 IMAD R13, R9, R2, R13 ;  /* 0x00000002090d2224 */ /* 0x000fe200078e020d */
        /* <DEDUP_REMOVED lines=8> */
[----:B------:R-:W-:Y:S02]  /*5100*/  @!P2 IMAD.MOV.U32 R13, RZ, RZ, R2 ;  /* 0x000000ffff0da224 */ /* 0x000fe400078e0002 */
[C---:B------:R-:W-:Y:S02]  /*5110*/  @P2 IMAD R14, R7.reuse, R8, RZ ;  /* 0x00000008070e2224 */ /* 0x040fe400078e02ff */
[----:B0-----:R-:W-:-:S02]  /*5120*/  @P2 IMAD R10, R7, R3, RZ ;  /* 0x00000003070a2224 */ /* 0x001fc400078e02ff */
[C---:B------:R-:W-:Y:S02]  /*5130*/  @P2 IMAD R2, R7.reuse, R4, RZ ;  /* 0x0000000407022224 */ /* 0x040fe400078e02ff */
[C---:B------:R-:W-:Y:S02]  /*5140*/  @P2 IMAD R12, R7.reuse, R5, RZ ;  /* 0x00000005070c2224 */ /* 0x040fe400078e02ff */
[----:B------:R-:W-:Y:S02]  /*5150*/  @P2 IMAD R8, R7, R6, RZ ;  /* 0x0000000607082224 */ /* 0x000fe400078e02ff */
[C---:B------:R-:W-:Y:S02]  /*5160*/  @P2 IMAD R10, R9.reuse, R0, R10 ;  /* 0x00000000090a2224 */ /* 0x040fe400078e020a */
[C---:B------:R-:W-:Y:S02]  /*5170*/  @P2 IMAD R2, R9.reuse, R3, R2 ;  /* 0x0000000309022224 */ /* 0x040fe400078e0202 */
[----:B------:R-:W-:-:S02]  /*5180*/  @P2 IMAD R12, R9, R4, R12 ;  /* 0x00000004090c2224 */ /* 0x000fc400078e020c */
[C---:B------:R-:W-:Y:S02]  /*5190*/  @P2 IMAD R8, R9.reuse, R5, R8 ;  /* 0x0000000509082224 */ /* 0x040fe400078e0208 */
[----:B------:R-:W-:Y:S01]  /*51a0*/  @P2 IMAD R14, R9, R6, R14 ;  /* 0x00000006090e2224 */ /* 0x000fe200078e020e */
[----:B------:R-:W-:Y:S01]  /*51b0*/  @P2 IADD3 R2, PT, PT, R2, 0x10, RZ ;  /* 0x0000001002022810 */ /* 0x000fe20007ffe0ff */
[----:B------:R-:W-:Y:S02]  /*51c0*/  @P2 VIADD R10, R10, 0x10 ;  /* 0x000000100a0a2836 */ /* 0x000fe40000000000 */
[----:B------:R-:W-:Y:S02]  /*51d0*/  @P2 VIADD R12, R12, 0x10 ;  /* 0x000000100c0c2836 */ /* 0x000fe40000000000 */
[----:B------:R-:W-:Y:S02]  /*51e0*/  @P2 VIADD R8, R8, 0x10 ;  /* 0x0000001008082836 */ /* 0x000fe40000000000 */
[----:B------:R-:W-:Y:S01]  /*51f0*/  @P2 VIADD R14, R14, 0x10 ;  /* 0x000000100e0e2836 */ /* 0x000fe20000000000 */
[----:B------:R-:W-:Y:S01]  /*5200*/  @P2 SHF.R.S32.HI R7, RZ, 0x5, R10 ;  /* 0x00000005ff072819 */ /* 0x000fe2000001140a */
[----:B------:R-:W-:Y:S01]  /*5210*/  @!P2 IMAD.MOV.U32 R7, RZ, RZ, R0 ;  /* 0x000000ffff07a224 */ /* 0x000fe200078e0000 */
[----:B------:R-:W-:Y:S01]  /*5220*/  @P2 SHF.R.S32.HI R9, RZ, 0x5, R2 ;  /* 0x00000005ff092819 */ /* 0x000fe20000011402 */
[----:B------:R-:W-:Y:S01]  /*5230*/  @!P2 IMAD.MOV.U32 R9, RZ, RZ, R3 ;  /* 0x000000ffff09a224 */ /* 0x000fe200078e0003 */
[----:B------:R-:W-:Y:S01]  /*5240*/  @P2 SHF.R.S32.HI R17, RZ, 0x5, R12 ;  /* 0x00000005ff112819 */ /* 0x000fe2000001140c */
[----:B------:R-:W-:Y:S01]  /*5250*/  @!P2 IMAD.MOV.U32 R17, RZ, RZ, R4 ;  /* 0x000000ffff11a224 */ /* 0x000fe200078e0004 */
[----:B------:R-:W-:-:S02]  /*5260*/  @P2 SHF.R.S32.HI R19, RZ, 0x5, R8 ;  /* 0x00000005ff132819 */ /* 0x000fc40000011408 */
[----:B------:R-:W-:Y:S01]  /*5270*/  @P2 SHF.R.S32.HI R23, RZ, 0x5, R14 ;  /* 0x00000005ff172819 */ /* 0x000fe2000001140e */
[----:B------:R-:W-:Y:S01]  /*5280*/  @!P2 IMAD.MOV.U32 R23, RZ, RZ, R6 ;  /* 0x000000ffff17a224 */ /* 0x000fe200078e0006 */
[----:B------:R-:W-:Y:S01]  /*5290*/  @!P2 MOV R19, R5 ;  /* 0x000000050013a202 */ /* 0x000fe20000000f00 */
[----:B------:R-:W-:Y:S06]  /*52a0*/  @P1 BRA `(.L_x_40) ;  /* 0x0000000000241947 */ /* 0x000fec0003800000 */
[----:B------:R-:W-:Y:S04]  /*52b0*/  STG.E.U8 desc[UR10][R20.64+0x7], R11 ;  /* 0x0000070b14007986 */ /* 0x000fe8000c10110a */
[----:B------:R-:W-:Y:S04]  /*52c0*/  STG.E.U8 desc[UR10][R20.64+0xf], R13 ;  /* 0x00000f0d14007986 */ /* 0x000fe8000c10110a */
[----:B------:R-:W-:Y:S04]  /*52d0*/  STG.E.U8 desc[UR10][R20.64+0x17], R15 ;  /* 0x0000170f14007986 */ /* 0x000fe8000c10110a */
[----:B------:R-:W-:Y:S04]  /*52e0*/  STG.E.U8 desc[UR10][R20.64+0x1f], R7 ;  /* 0x00001f0714007986 */ /* 0x000fe8000c10110a */
[----:B------:R-:W-:Y:S04]  /*52f0*/  STG.E.U8 desc[UR10][R20.64+0x27], R9 ;  /* 0x0000270914007986 */ /* 0x000fe8000c10110a */
[----:B------:R-:W-:Y:S04]  /*5300*/  STG.E.U8 desc[UR10][R20.64+0x2f], R17 ;  /* 0x00002f1114007986 */ /* 0x000fe8000c10110a */
[----:B------:R-:W-:Y:S04]  /*5310*/  STG.E.U8 desc[UR10][R20.64+0x37], R19 ;  /* 0x0000371314007986 */ /* 0x000fe8000c10110a */
[----:B------:R-:W-:Y:S01]  /*5320*/  STG.E.U8 desc[UR10][R20.64+0x3f], R23 ;  /* 0x00003f1714007986 */ /* 0x000fe2000c10110a */
[----:B------:R-:W-:Y:S05]  /*5330*/  EXIT ;  /* 0x000000000000794d */ /* 0x000fea0003800000 */
.L_x_40:
        /* <DEDUP_REMOVED lines=14> */
[----:B------:R-:W-:Y:S04]  /*5420*/  STG.E desc[UR10][R20.64+0x38], R13 ;  /* 0x0000380d14007986 */ /* 0x000fe8000c10190a */
[----:B------:R-:W-:Y:S01]  /*5430*/  STG.E desc[UR10][R20.64+0x3c], R17 ;  /* 0x00003c1114007986 */ /* 0x000fe2000c10190a */
[----:B------:R-:W-:Y:S05]  /*5440*/  EXIT ;  /* 0x000000000000794d */ /* 0x000fea0003800000 */
.L_x_18:
[----:B0-2---:R-:W2:Y:S04]  /*5450*/  LDL.64 R12, [R1+0x10] ;  /* 0x00001000010c7983 */ /* 0x005ea80000100a00 */
[----:B------:R-:W3:Y:S04]  /*5460*/  LDL.64 R4, [R1+0x8] ;  /* 0x0000080001047983 */ /* 0x000ee80000100a00 */
[----:B------:R-:W4:Y:S04]  /*5470*/  LDL R9, [R1+0x4] ;  /* 0x0000040001097983 */ /* 0x000f280000100800 */
[----:B-1----:R-:W5:Y:S04]  /*5480*/  LDL.64 R6, [R1+0x18] ;  /* 0x0000180001067983 */ /* 0x002f680000100a00 */
[----:B------:R-:W5:Y:S01]  /*5490*/  LDL R0, [R1+0x20] ;  /* 0x0000200001007983 */ /* 0x000f620000100800 */
[----:B------:R-:W-:Y:S01]  /*54a0*/  ISETP.GE.U32.AND P0, PT, R3, 0x12, PT ;  /* 0x000000120300780c */ /* 0x000fe20003f06070 */
[----:B------:R-:W-:-:S12]  /*54b0*/  BSSY.RECONVERGENT B0, `(.L_x_41) ;  /* 0x000002d000007945 */ /* 0x000fd80003800200 */
[----:B--2---:R-:W-:Y:S01]  /*54c0*/  @!P0 STG.E.U8 desc[UR10][R20.64+0x18], R12 ;  /* 0x0000180c14008986 */ /* 0x004fe2000c10110a */
[----:B------:R-:W-:Y:S01]  /*54d0*/  @P0 IMAD.MOV.U32 R15, RZ, RZ, R13 ;  /* 0x000000ffff0f0224 */ /* 0x000fe200078e000d */
[----:B------:R-:W-:Y:S01]  /*54e0*/  @!P0 MOV R15, R13 ;  /* 0x0000000d000f8202 */ /* 0x000fe20000000f00 */
[--C-:B------:R-:W-:Y:S01]  /*54f0*/  @P0 IMAD.MOV.U32 R17, RZ, RZ, R12.reuse ;  /* 0x000000ffff110224 */ /* 0x100fe200078e000c */
[--C-:B---3--:R-:W-:Y:S01]  /*5500*/  @P0 PRMT R2, R5, 0x3340, R12.reuse ;  /* 0x0000334005020816 */ /* 0x108fe2000000000c */
[----:B------:R-:W-:Y:S01]  /*5510*/  @!P0 STG.E.U8 desc[UR10][R20.64+0x20], R13 ;  /* 0x0000200d14008986 */ /* 0x000fe2000c10110a */
[----:B------:R-:W-:Y:S01]  /*5520*/  @!P0 IMAD.MOV.U32 R17, RZ, RZ, R12 ;  /* 0x000000ffff118224 */ /* 0x000fe200078e000c */
[----:B----4-:R-:W-:Y:S02]  /*5530*/  @P0 PRMT R3, R9, 0x3340, R4 ;  /* 0x0000334009030816 */ /* 0x010fe40000000004 */
[----:B------:R-:W-:Y:S01]  /*5540*/  @!P0 STG.E.U8 desc[UR10][R20.64+0x10], R5 ;  /* 0x0000100514008986 */ /* 0x000fe2000c10110a */
[----:B-----5:R-:W-:-:S03]  /*5550*/  @P0 PRMT R11, R13, 0x3340, R6 ;  /* 0x000033400d0b0816 */ /* 0x020fc60000000006 */
[----:B------:R-:W-:Y:S01]  /*5560*/  @!P0 STG.E.U8 desc[UR10][R20.64+0x28], R6 ;  /* 0x0000280614008986 */ /* 0x000fe2000c10110a */
[----:B------:R-:W-:Y:S01]  /*5570*/  @P0 PRMT R3, R3, 0x5410, R2 ;  /* 0x0000541003030816 */ /* 0x000fe20000000002 */
[--C-:B------:R-:W-:Y:S01]  /*5580*/  @P0 IMAD.MOV.U32 R2, RZ, RZ, R5.reuse ;  /* 0x000000ffff020224 */ /* 0x100fe200078e0005 */
[----:B------:R-:W-:Y:S01]  /*5590*/  @P0 PRMT R8, R7, 0x3340, R0 ;  /* 0x0000334007080816 */ /* 0x000fe20000000000 */
[----:B------:R-:W-:Y:S01]  /*55a0*/  @!P0 STG.E.U8 desc[UR10][R20.64+0x30], R7 ;  /* 0x0000300714008986 */ /* 0x000fe2000c10110a */
[----:B------:R-:W-:Y:S02]  /*55b0*/  @!P0 IMAD.MOV.U32 R2, RZ, RZ, R5 ;  /* 0x000000ffff028224 */ /* 0x000fe400078e0005 */
[----:B------:R-:W-:Y:S01]  /*55c0*/  @P0 PRMT R11, R11, 0x5410, R8 ;  /* 0x000054100b0b0816 */ /* 0x000fe20000000008 */
[----:B------:R0:W-:Y:S04]  /*55d0*/  @P0 STG.E desc[UR10][R20.64], R3 ;  /* 0x0000000314000986 */ /* 0x0001e8000c10190a */
[----:B------:R-:W-:Y:S04]  /*55e0*/  @P0 STG.E desc[UR10][R20.64+0x4], R11 ;  /* 0x0000040b14000986 */ /* 0x000fe8000c10190a */
[----:B------:R-:W-:Y:S04]  /*55f0*/  @!P0 STG.E.U8 desc[UR10][R20.64+0x38], R0 ;  /* 0x0000380014008986 */ /* 0x000fe8000c10110a */
[----:B------:R-:W-:Y:S01]  /*5600*/  @!P0 STG.E.U8 desc[UR10][R20.64], R9 ;  /* 0x0000000914008986 */ /* 0x000fe2000c10110a */
[----:B0-----:R-:W-:-:S02]  /*5610*/  @P0 IMAD.MOV.U32 R3, RZ, RZ, R4 ;  /* 0x000000ffff030224 */ /* 0x001fc400078e0004 */
[----:B------:R-:W-:Y:S01]  /*5620*/  @!P0 IMAD.MOV.U32 R3, RZ, RZ, R4 ;  /* 0x000000ffff038224 */ /* 0x000fe200078e0004 */
[----:B------:R0:W-:Y:S01]  /*5630*/  @!P0 STG.E.U8 desc[UR10][R20.64+0x8], R4 ;  /* 0x0000080414008986 */ /* 0x0001e2000c10110a */
[--C-:B------:R-:W-:Y:S02]  /*5640*/  @P0 IMAD.MOV.U32 R4, RZ, RZ, R9.reuse ;  /* 0x000000ffff040224 */ /* 0x100fe400078e0009 */
[----:B0-----:R-:W-:Y:S01]  /*5650*/  @!P0 IMAD.MOV.U32 R4, RZ, RZ, R9 ;  /* 0x000000ffff048224 */ /* 0x001fe200078e0009 */
        /* <DEDUP_REMOVED lines=10> */
.L_x_42:
[----:B------:R-:W-:Y:S02]  /*5700*/  PRMT R5, R2, 0x3340, R17 ;  /* 0x0000334002057816 */ /* 0x000fe40000000011 */
[----:B------:R-:W-:Y:S02]  /*5710*/  PRMT R8, R4, 0x3340, R3 ;  /* 0x0000334004087816 */ /* 0x000fe40000000003 */
[----:B------:R-:W-:Y:S02]  /*5720*/  PRMT R9, R7, 0x3340, R0 ;  /* 0x0000334007097816 */ /* 0x000fe40000000000 */
[----:B------:R-:W-:Y:S02]  /*5730*/  PRMT R10, R15, 0x3340, R6 ;  /* 0x000033400f0a7816 */ /* 0x000fe40000000006 */
[----:B------:R-:W-:Y:S02]  /*5740*/  PRMT R5, R8, 0x5410, R5 ;  /* 0x0000541008057816 */ /* 0x000fe40000000005 */
[----:B------:R-:W-:-:S03]  /*5750*/  PRMT R9, R10, 0x5410, R9 ;  /* 0x000054100a097816 */ /* 0x000fc60000000009 */
[----:B------:R1:W-:Y:S04]  /*5760*/  STG.E desc[UR10][R20.64+0x8], R5 ;  /* 0x0000080514007986 */ /* 0x0003e8000c10190a */
[----:B------:R1:W-:Y:S02]  /*5770*/  STG.E desc[UR10][R20.64+0xc], R9 ;  /* 0x00000c0914007986 */ /* 0x0003e4000c10190a */
.L_x_43:
[----:B------:R-:W-:Y:S05]  /*5780*/  BSYNC.RECONVERGENT B0 ;  /* 0x0000000000007941 */ /* 0x000fea0003800200 */
.L_x_41:
[----:B------:R-:W-:Y:S04]  /*5790*/  BSSY.RECONVERGENT B0, `(.L_x_44) ;  /* 0x0000013000007945 */ /* 0x000fe80003800200 */
[----:B------:R-:W-:Y:S05]  /*57a0*/  @P1 BRA `(.L_x_45) ;  /* 0x0000000000241947 */ /* 0x000fea0003800000 */
        /* <DEDUP_REMOVED lines=9> */
.L_x_45:
[----:B-1----:R-:W-:Y:S02]  /*5840*/  PRMT R5, R2, 0x3340, R17 ;  /* 0x0000334002057816 */ /* 0x002fe40000000011 */
[----:B------:R-:W-:Y:S02]  /*5850*/  PRMT R8, R4, 0x3340, R3 ;  /* 0x0000334004087816 */ /* 0x000fe40000000003 */
[----:B------:R-:W-:Y:S02]  /*5860*/  PRMT R9, R7, 0x3340, R0 ;  /* 0x0000334007097816 */ /* 0x000fe40000000000 */
[----:B------:R-:W-:Y:S02]  /*5870*/  PRMT R10, R15, 0x3340, R6 ;  /* 0x000033400f0a7816 */ /* 0x000fe40000000006 */
[----:B------:R-:W-:Y:S02]  /*5880*/  PRMT R5, R8, 0x5410, R5 ;  /* 0x0000541008057816 */ /* 0x000fe40000000005 */
[----:B------:R-:W-:-:S03]  /*5890*/  PRMT R9, R10, 0x5410, R9 ;  /* 0x000054100a097816 */ /* 0x000fc60000000009 */
[----:B------:R3:W-:Y:S04]  /*58a0*/  STG.E desc[UR10][R20.64+0x10], R5 ;  /* 0x0000100514007986 */ /* 0x0007e8000c10190a */
[----:B------:R3:W-:Y:S02]  /*58b0*/  STG.E desc[UR10][R20.64+0x14], R9 ;  /* 0x0000140914007986 */ /* 0x0007e4000c10190a */
.L_x_46:
[----:B------:R-:W-:Y:S05]  /*58c0*/  BSYNC.RECONVERGENT B0 ;  /* 0x0000000000007941 */ /* 0x000fea0003800200 */
.L_x_44:
        /* <DEDUP_REMOVED lines=11> */
.L_x_48:
[----:B-1-3--:R-:W-:Y:S02]  /*5980*/  PRMT R5, R2, 0x3340, R17 ;  /* 0x0000334002057816 */ /* 0x00afe40000000011 */
[----:B------:R-:W-:Y:S02]  /*5990*/  PRMT R8, R4, 0x3340, R3 ;  /* 0x0000334004087816 */ /* 0x000fe40000000003 */
[----:B------:R-:W-:Y:S02]  /*59a0*/  PRMT R9, R7, 0x3340, R0 ;  /* 0x0000334007097816 */ /* 0x000fe40000000000 */
[----:B------:R-:W-:Y:S02]  /*59b0*/  PRMT R10, R15, 0x3340, R6 ;  /* 0x000033400f0a7816 */ /* 0x000fe40000000006 */
[----:B------:R-:W-:Y:S02]  /*59c0*/  PRMT R5, R8, 0x5410, R5 ;  /* 0x0000541008057816 */ /* 0x000fe40000000005 */
[----:B------:R-:W-:-:S03]  /*59d0*/  PRMT R9, R10, 0x5410, R9 ;  /* 0x000054100a097816 */ /* 0x000fc60000000009 */
[----:B------:R1:W-:Y:S04]  /*59e0*/  STG.E desc[UR10][R20.64+0x18], R5 ;  /* 0x0000180514007986 */ /* 0x0003e8000c10190a */
[----:B------:R1:W-:Y:S02]  /*59f0*/  STG.E desc[UR10][R20.64+0x1c], R9 ;  /* 0x00001c0914007986 */ /* 0x0003e4000c10190a */
.L_x_49:
[----:B------:R-:W-:Y:S05]  /*5a00*/  BSYNC.RECONVERGENT B0 ;  /* 0x0000000000007941 */ /* 0x000fea0003800200 */
.L_x_47:
        /* <DEDUP_REMOVED lines=11> */
.L_x_51:
        /* <DEDUP_REMOVED lines=8> */
.L_x_52:
[----:B------:R-:W-:Y:S05]  /*5b40*/  BSYNC.RECONVERGENT B0 ;  /* 0x0000000000007941 */ /* 0x000fea0003800200 */
.L_x_50:
        /* <DEDUP_REMOVED lines=11> */
.L_x_54:
        /* <DEDUP_REMOVED lines=8> */
.L_x_55:
[----:B------:R-:W-:Y:S05]  /*5c80*/  BSYNC.RECONVERGENT B0 ;  /* 0x0000000000007941 */ /* 0x000fea0003800200 */
.L_x_53:
        /* <DEDUP_REMOVED lines=11> */
.L_x_57:
        /* <DEDUP_REMOVED lines=8> */
.L_x_58:
[----:B------:R-:W-:Y:S05]  /*5dc0*/  BSYNC.RECONVERGENT B0 ;  /* 0x0000000000007941 */ /* 0x000fea0003800200 */
.L_x_56:
[----:B------:R-:W-:Y:S05]  /*5dd0*/  @P1 BRA `(.L_x_59) ;  /* 0x0000000000241947 */ /* 0x000fea0003800000 */
        /* <DEDUP_REMOVED lines=9> */
.L_x_59:
[----:B0-2-4-:R-:W-:Y:S02]  /*5e70*/  PRMT R2, R2, 0x3340, R17 ;  /* 0x0000334002027816 */ /* 0x015fe40000000011 */
[----:B------:R-:W-:Y:S02]  /*5e80*/  PRMT R3, R4, 0x3340, R3 ;  /* 0x0000334004037816 */ /* 0x000fe40000000003 */
[----:B------:R-:W-:Y:S02]  /*5e90*/  PRMT R0, R7, 0x3340, R0 ;  /* 0x0000334007007816 */ /* 0x000fe40000000000 */
[----:B------:R-:W-:Y:S02]  /*5ea0*/  PRMT R15, R15, 0x3340, R6 ;  /* 0x000033400f0f7816 */ /* 0x000fe40000000006 */
[----:B------:R-:W-:Y:S02]  /*5eb0*/  PRMT R3, R3, 0x5410, R2 ;  /* 0x0000541003037816 */ /* 0x000fe40000000002 */
[----:B------:R-:W-:-:S03]  /*5ec0*/  PRMT R15, R15, 0x5410, R0 ;  /* 0x000054100f0f7816 */ /* 0x000fc60000000000 */
[----:B------:R-:W-:Y:S04]  /*5ed0*/  STG.E desc[UR10][R20.64+0x38], R3 ;  /* 0x0000380314007986 */ /* 0x000fe8000c10190a */
[----:B------:R-:W-:Y:S01]  /*5ee0*/  STG.E desc[UR10][R20.64+0x3c], R15 ;  /* 0x00003c0f14007986 */ /* 0x000fe2000c10190a */
[----:B------:R-:W-:Y:S05]  /*5ef0*/  EXIT ;  /* 0x000000000000794d */ /* 0x000fea0003800000 */
.L_x_2:
[----:B------:R-:W1:Y:S01]  /*5f00*/  S2UR UR5, SR_CgaCtaId ;  /* 0x00000000000579c3 */ /* 0x000e620000008800 */
[----:B------:R-:W-:Y:S01]  /*5f10*/  UMOV UR4, 0x400 ;  /* 0x0000040000047882 */ /* 0x000fe20000000000 */
[----:B------:R-:W-:Y:S01]  /*5f20*/  IMAD.MOV.U32 R18, RZ, RZ, 0x2 ;  /* 0x00000002ff127424 */ /* 0x000fe200078e00ff */
[----:B-1----:R-:W-:-:S09]  /*5f30*/  ULEA UR4, UR5, UR4, 0x18 ;  /* 0x0000000405047291 */ /* 0x002fd2000f8ec0ff */
[----:B------:R-:W-:Y:S04]  /*5f40*/  LDS.128 R12, [UR4] ;  /* 0x00000004ff0c7984 */ /* 0x000fe80008000c00 */
[----:B------:R-:W1:Y:S04]  /*5f50*/  LDS.64 R2, [UR4+0x48] ;  /* 0x00004804ff027984 */ /* 0x000e680008000a00 */
[----:B0-----:R-:W0:Y:S04]  /*5f60*/  LDS.128 R8, [UR4+0x50] ;  /* 0x00005004ff087984 */ /* 0x001e280008000c00 */
[----:B------:R-:W2:Y:S04]  /*5f70*/  LDS.128 R4, [UR4+0x10] ;  /* 0x00001004ff047984 */ /* 0x000ea80008000c00 */
[----:B------:R-:W3:Y:S04]  /*5f80*/  LDS.64 R16, [UR4+0x60] ;  /* 0x00006004ff107984 */ /* 0x000ee80008000a00 */
[----:B------:R-:W4:Y:S01]  /*5f90*/  LDS R0, [UR4+0x20] ;  /* 0x00002004ff007984 */ /* 0x000f220008000800 */
[----:B-1----:R-:W-:-:S04]  /*5fa0*/  IADD3 R12, PT, PT, R13, R2, RZ ;  /* 0x000000020d0c7210 */ /* 0x002fc80007ffe0ff */
[----:B------:R-:W-:-:S04]  /*5fb0*/  IADD3 R2, PT, PT, R3, R14, R12 ;  /* 0x0000000e03027210 */ /* 0x000fc80007ffe00c */
[----:B0-----:R-:W-:-:S04]  /*5fc0*/  IADD3 R2, PT, PT, R8, R15, R2 ;  /* 0x0000000f08027210 */ /* 0x001fc80007ffe002 */
[----:B--2---:R-:W-:-:S04]  /*5fd0*/  IADD3 R2, PT, PT, R9, R4, R2 ;  /* 0x0000000409027210 */ /* 0x004fc80007ffe002 */
[----:B------:R-:W-:-:S04]  /*5fe0*/  IADD3 R2, PT, PT, R10, R5, R2 ;  /* 0x000000050a027210 */ /* 0x000fc80007ffe002 */
[----:B------:R-:W-:-:S04]  /*5ff0*/  IADD3 R2, PT, PT, R11, R6, R2 ;  /* 0x000000060b027210 */ /* 0x000fc80007ffe002 */
[----:B---3--:R-:W-:-:S04]  /*6000*/  IADD3 R2, PT, PT, R16, R7, R2 ;  /* 0x0000000710027210 */ /* 0x008fc80007ffe002 */
[----:B----4-:R-:W-:-:S05]  /*6010*/  IADD3 R2, PT, PT, R17, R0, R2 ;  /* 0x0000000011027210 */ /* 0x010fca0007ffe002 */
[----:B------:R-:W-:-:S05]  /*6020*/  VIADD R2, R2, 0x8 ;  /* 0x0000000802027836 */ /* 0x000fca0000000000 */
[----:B------:R-:W-:-:S05]  /*6030*/  SHF.R.S32.HI R13, RZ, 0x4, R2 ;  /* 0x00000004ff0d7819 */ /* 0x000fca0000011402 */
[----:B------:R-:W-:-:S04]  /*6040*/  IMAD R2, R13, 0x3, R18 ;  /* 0x000000030d027824 */ /* 0x000fc800078e0212 */
[--C-:B------:R-:W-:Y:S01]  /*6050*/  IMAD.IADD R18, R8, 0x1, R2.reuse ;  /* 0x0000000108127824 */ /* 0x100fe200078e0202 */
[C---:B------:R-:W-:Y:S01]  /*6060*/  IADD3 R9, PT, PT, R2.reuse, R9, RZ ;  /* 0x0000000902097210 */ /* 0x040fe20007ffe0ff */
[----:B------:R-:W-:Y:S01]  /*6070*/  IMAD.IADD R19, R2, 0x1, R3 ;  /* 0x0000000102137824 */ /* 0x000fe200078e0203 */
[----:B------:R-:W-:Y:S01]  /*6080*/  IADD3 R12, PT, PT, R12, R2, -R13 ;  /* 0x000000020c0c7210 */ /* 0x000fe20007ffe80d */
[----:B------:R-:W-:Y:S01]  /*6090*/  IMAD.IADD R16, R16, 0x1, R2 ;  /* 0x0000000110107824 */ /* 0x000fe200078e0202 */
[C---:B------:R-:W-:Y:S01]  /*60a0*/  IADD3 R7, PT, PT, R2.reuse, R7, RZ ;  /* 0x0000000702077210 */ /* 0x040fe20007ffe0ff */
[C---:B------:R-:W-:Y:S01]  /*60b0*/  IMAD.IADD R17, R2.reuse, 0x1, R17 ;  /* 0x0000000102117824 */ /* 0x040fe200078e0211 */
[----:B------:R-:W-:Y:S01]  /*60c0*/  SHF.R.U32.HI R9, RZ, 0x2, R9 ;  /* 0x00000002ff097819 */ /* 0x000fe20000011609 */
[C---:B------:R-:W-:Y:S01]  /*60d0*/  IMAD.IADD R14, R2.reuse, 0x1, R14 ;  /* 0x00000001020e7824 */ /* 0x040fe200078e020e */
[----:B------:R-:W-:Y:S01]  /*60e0*/  SHF.R.U32.HI R3, RZ, 0x2, R12 ;  /* 0x00000002ff037819 */ /* 0x000fe2000001160c */
[C---:B------:R-:W-:Y:S01]  /*60f0*/  IMAD.IADD R15, R2.reuse, 0x1, R15 ;  /* 0x00000001020f7824 */ /* 0x040fe200078e020f */
[----:B------:R-:W-:Y:S01]  /*6100*/  SHF.R.U32.HI R12, RZ, 0x2, R19 ;  /* 0x00000002ff0c7819 */ /* 0x000fe20000011613 */
[C---:B------:R-:W-:Y:S01]  /*6110*/  IMAD.IADD R10, R2.reuse, 0x1, R10 ;  /* 0x00000001020a7824 */ /* 0x040fe200078e020a */
[----:B------:R-:W-:Y:S01]  /*6120*/  SHF.R.U32.HI R16, RZ, 0x2, R16 ;  /* 0x00000002ff107819 */ /* 0x000fe20000011610 */
[----:B------:R-:W-:Y:S01]  /*6130*/  IMAD.IADD R11, R2, 0x1, R11 ;  /* 0x00000001020b7824 */ /* 0x000fe200078e020b */
[----:B------:R-:W-:Y:S01]  /*6140*/  SHF.R.U32.HI R17, RZ, 0x2, R17 ;  /* 0x00000002ff117819 */ /* 0x000fe20000011611 */
[----:B------:R-:W-:Y:S01]  /*6150*/  IMAD.IADD R4, R4, 0x1, R2 ;  /* 0x0000000104047824 */ /* 0x000fe200078e0202 */
[----:B------:R-:W-:Y:S01]  /*6160*/  SHF.R.U32.HI R10, RZ, 0x2, R10 ;  /* 0x00000002ff0a7819 */ /* 0x000fe2000001160a */
[C---:B------:R-:W-:Y:S01]  /*6170*/  IMAD.IADD R5, R2.reuse, 0x1, R5 ;  /* 0x0000000102057824 */ /* 0x040fe200078e0205 */
[----:B------:R-:W-:Y:S01]  /*6180*/  SHF.R.U32.HI R11, RZ, 0x2, R11 ;  /* 0x00000002ff0b7819 */ /* 0x000fe2000001160b */
[----:B------:R-:W-:Y:S01]  /*6190*/  IMAD.IADD R6, R2, 0x1, R6 ;  /* 0x0000000102067824 */ /* 0x000fe200078e0206 */
[----:B------:R-:W-:Y:S01]  /*61a0*/  PRMT R3, R3, 0x3340, R12 ;  /* 0x0000334003037816 */ /* 0x000fe2000000000c */
[----:B------:R-:W-:Y:S01]  /*61b0*/  IMAD.IADD R0, R0, 0x1, R2 ;  /* 0x0000000100007824 */ /* 0x000fe200078e0202 */
[----:B------:R-:W-:-:S02]  /*61c0*/  SHF.R.U32.HI R2, RZ, 0x2, R18 ;  /* 0x00000002ff027819 */ /* 0x000fc40000011612 */
[----:B------:R-:W-:Y:S02]  /*61d0*/  SHF.R.U32.HI R14, RZ, 0x2, R14 ;  /* 0x00000002ff0e7819 */ /* 0x000fe4000001160e */
[----:B------:R-:W-:Y:S02]  /*61e0*/  PRMT R2, R2, 0x3340, R9 ;  /* 0x0000334002027816 */ /* 0x000fe40000000009 */
[----:B------:R-:W-:Y:S02]  /*61f0*/  PRMT R9, R16, 0x3340, R17 ;  /* 0x0000334010097816 */ /* 0x000fe40000000011 */
[----:B------:R-:W-:Y:S02]  /*6200*/  SHF.R.U32.HI R12, RZ, 0x2, R15 ;  /* 0x00000002ff0c7819 */ /* 0x000fe4000001160f */
[----:B------:R-:W-:Y:S02]  /*6210*/  SHF.R.U32.HI R4, RZ, 0x2, R4 ;  /* 0x00000002ff047819 */ /* 0x000fe40000011604 */
[----:B------:R-:W-:-:S02]  /*6220*/  SHF.R.U32.HI R16, RZ, 0x2, R5 ;  /* 0x00000002ff107819 */ /* 0x000fc40000011605 */
[----:B------:R-:W-:Y:S02]  /*6230*/  SHF.R.U32.HI R6, RZ, 0x2, R6 ;  /* 0x00000002ff067819 */ /* 0x000fe40000011606 */
[----:B------:R-:W-:Y:S02]  /*6240*/  SHF.R.U32.HI R18, RZ, 0x2, R7 ;  /* 0x00000002ff127819 */ /* 0x000fe40000011607 */
[----:B------:R-:W-:Y:S02]  /*6250*/  SHF.R.U32.HI R0, RZ, 0x2, R0 ;  /* 0x00000002ff007819 */ /* 0x000fe40000011600 */
[----:B------:R-:W-:Y:S02]  /*6260*/  PRMT R10, R10, 0x3340, R11 ;  /* 0x000033400a0a7816 */ /* 0x000fe4000000000b */
[--C-:B------:R-:W-:Y:S02]  /*6270*/  PRMT R8, R13, 0x3340, R13.reuse ;  /* 0x000033400d087816 */ /* 0x100fe4000000000d */
[----:B------:R-:W-:-:S02]  /*6280*/  PRMT R5, R14, 0x3340, R13 ;  /* 0x000033400e057816 */ /* 0x000fc4000000000d */
[--C-:B------:R-:W-:Y:S02]  /*6290*/  PRMT R7, R12, 0x3340, R13.reuse ;  /* 0x000033400c077816 */ /* 0x100fe4000000000d */
[--C-:B------:R-:W-:Y:S02]  /*62a0*/  PRMT R11, R4, 0x3340, R13.reuse ;  /* 0x00003340040b7816 */ /* 0x100fe4000000000d */
[--C-:B------:R-:W-:Y:S02]  /*62b0*/  PRMT R15, R16, 0x3340, R13.reuse ;  /* 0x00003340100f7816 */ /* 0x100fe4000000000d */
[--C-:B------:R-:W-:Y:S02]  /*62c0*/  PRMT R17, R6, 0x3340, R13.reuse ;  /* 0x0000334006117816 */ /* 0x100fe4000000000d */
[--C-:B------:R-:W-:Y:S02]  /*62d0*/  PRMT R19, R18, 0x3340, R13.reuse ;  /* 0x0000334012137816 */ /* 0x100fe4000000000d */
[----:B------:R-:W-:-:S02]  /*62e0*/  PRMT R13, R0, 0x3340, R13 ;  /* 0x00003340000d7816 */ /* 0x000fc4000000000d */
[----:B------:R-:W-:Y:S02]  /*62f0*/  PRMT R23, R8, 0x5410, R8 ;  /* 0x0000541008177816 */ /* 0x000fe40000000008 */
[----:B------:R-:W-:Y:S02]  /*6300*/  PRMT R3, R3, 0x5410, R2 ;  /* 0x0000541003037816 */ /* 0x000fe40000000002 */
[----:B------:R-:W-:Y:S01]  /*6310*/  PRMT R9, R10, 0x5410, R9 ;  /* 0x000054100a097816 */ /* 0x000fe20000000009 */
[----:B------:R-:W-:Y:S01]  /*6320*/  STG.E desc[UR10][R20.64+0xc], R23 ;  /* 0x00000c1714007986 */ /* 0x000fe2000c10190a */
[--C-:B------:R-:W-:Y:S02]  /*6330*/  PRMT R5, R5, 0x5410, R8.reuse ;  /* 0x0000541005057816 */ /* 0x100fe40000000008 */
[--C-:B------:R-:W-:Y:S01]  /*6340*/  PRMT R7, R7, 0x5410, R8.reuse ;  /* 0x0000541007077816 */ /* 0x100fe20000000008 */
[----:B------:R-:W-:Y:S01]  /*6350*/  STG.E desc[UR10][R20.64+0x14], R23 ;  /* 0x0000141714007986 */ /* 0x000fe2000c10190a */
[----:B------:R-:W-:-:S02]  /*6360*/  PRMT R11, R11, 0x5410, R8 ;  /* 0x000054100b0b7816 */ /* 0x000fc40000000008 */
[--C-:B------:R-:W-:Y:S01]  /*6370*/  PRMT R15, R15, 0x5410, R8.reuse ;  /* 0x000054100f0f7816 */ /* 0x100fe20000000008 */
[----:B------:R-:W-:Y:S01]  /*6380*/  STG.E desc[UR10][R20.64+0x1c], R23 ;  /* 0x00001c1714007986 */ /* 0x000fe2000c10190a */
[--C-:B------:R-:W-:Y:S02]  /*6390*/  PRMT R17, R17, 0x5410, R8.reuse ;  /* 0x0000541011117816 */ /* 0x100fe40000000008 */
[--C-:B------:R-:W-:Y:S01]  /*63a0*/  PRMT R19, R19, 0x5410, R8.reuse ;  /* 0x0000541013137816 */ /* 0x100fe20000000008 */
[----:B------:R-:W-:Y:S01]  /*63b0*/  STG.E desc[UR10][R20.64+0x24], R23 ;  /* 0x0000241714007986 */ /* 0x000fe2000c10190a */
[----:B------:R-:W-:-:S03]  /*63c0*/  PRMT R13, R13, 0x5410, R8 ;  /* 0x000054100d0d7816 */ /* 0x000fc60000000008 */
[----:B------:R-:W-:Y:S04]  /*63d0*/  STG.E desc[UR10][R20.64+0x2c], R23 ;  /* 0x00002c1714007986 */ /* 0x000fe8000c10190a */
        /* <DEDUP_REMOVED lines=10> */
[----:B------:R-:W-:Y:S01]  /*6480*/  STG.E desc[UR10][R20.64+0x38], R13 ;  /* 0x0000380d14007986 */ /* 0x000fe2000c10190a */
[----:B------:R-:W-:Y:S05]  /*6490*/  EXIT ;  /* 0x000000000000794d */ /* 0x000fea0003800000 */
.L_x_60:
[----:B------:R-:W-:-:S00]  /*64a0*/  BRA `(.L_x_60) ;  /* 0xfffffffc00fc7947 */ /* 0x000fc0000383ffff */
[----:B------:R-:W-:-:S00]  /*64b0*/  NOP ;  /* 0x0000000000007918 */ /* 0x000fc00000000000 */
        /* <DEDUP_REMOVED lines=12> */
.L_x_61:


//--------------------- .nv.shared._Z26kernel_all_modes_per_blockPKiS0_S0_S0_Phi --------------------------
	.section	.nv.shared._Z26kernel_all_modes_per_blockPKiS0_S0_S0_Phi,"aw",@nobits
	.sectionflags	@""
	.align	4
.nv.shared._Z26kernel_all_modes_per_blockPKiS0_S0_S0_Phi:
	.zero		1296


//--------------------- .nv.shared.reserved.0     --------------------------
	.section	.nv.shared.reserved.0,"aw",@nobits
	.weak		__nv_reservedSMEM_offset_0_alias
	.size		__nv_reservedSMEM_offset_0_alias, 0, 64
	.other		__nv_reservedSMEM_offset_0_alias,@"STO_CUDA_RESERVED_SHARED STV_DEFAULT"
__nv_reservedSMEM_offset_0_alias:
	.zero		0
	.zero		64


//--------------------- .nv.constant0._Z26kernel_all_modes_per_blockPKiS0_S0_S0_Phi --------------------------
	.section	.nv.constant0._Z26kernel_all_modes_per_blockPKiS0_S0_S0_Phi,"a",@progbits
	.sectionflags	@""
	.align	4
.nv.constant0._Z26kernel_all_modes_per_blockPKiS0_S0_S0_Phi:
	.zero		940


//--------------------- SYMBOLS --------------------------

	.type		.nv.reservedSmem.offset0,@object
	.size		.nv.reservedSmem.offset0,0x4
	.type		.nv.reservedSmem.cap,@object
	.size		.nv.reservedSmem.cap,0x4
